//
// Generated by NVIDIA NVVM Compiler
//
// Compiler Build ID: CL-36424714
// Cuda compilation tools, release 13.0, V13.0.88
// Based on NVVM 20.0.0
//

.version 9.0
.target sm_100
.address_size 64

	// .globl	_Z23matrixMultiplyOptimizedPfS_S_i
// _ZZ23matrixMultiplyOptimizedPfS_S_iE7sharedA has been demoted
// _ZZ23matrixMultiplyOptimizedPfS_S_iE7sharedB has been demoted

.visible .entry _Z23matrixMultiplyOptimizedPfS_S_i(
	.param .u64 .ptr .align 1 _Z23matrixMultiplyOptimizedPfS_S_i_param_0,
	.param .u64 .ptr .align 1 _Z23matrixMultiplyOptimizedPfS_S_i_param_1,
	.param .u64 .ptr .align 1 _Z23matrixMultiplyOptimizedPfS_S_i_param_2,
	.param .u32 _Z23matrixMultiplyOptimizedPfS_S_i_param_3
)
{
	.reg .pred 	%p<8>;
	.reg .b32 	%r<97>;
	.reg .b32 	%f<368>;
	.reg .b64 	%rd<48>;
	// demoted variable
	.shared .align 4 .b8 _ZZ23matrixMultiplyOptimizedPfS_S_iE7sharedA[1024];
	// demoted variable
	.shared .align 4 .b8 _ZZ23matrixMultiplyOptimizedPfS_S_iE7sharedB[1024];
	ld.param.u32 	%r31, [_Z23matrixMultiplyOptimizedPfS_S_i_param_3];
	mov.u32 	%r32, %ctaid.y;
	mov.u32 	%r33, %ntid.y;
	mov.u32 	%r1, %tid.y;
	mad.lo.s32 	%r2, %r32, %r33, %r1;
	mov.u32 	%r34, %ctaid.x;
	mov.u32 	%r35, %ntid.x;
	mov.u32 	%r3, %tid.x;
	mad.lo.s32 	%r4, %r34, %r35, %r3;
	shr.s32 	%r36, %r31, 31;
	shr.u32 	%r37, %r36, 28;
	add.s32 	%r38, %r31, %r37;
	shr.s32 	%r5, %r38, 4;
	setp.lt.s32 	%p1, %r31, 16;
	mov.f32 	%f367, 0f00000000;
	@%p1 bra 	$L__BB0_9;
	mad.lo.s32 	%r6, %r31, %r2, %r3;
	shl.b32 	%r40, %r1, 6;
	mov.u32 	%r41, _ZZ23matrixMultiplyOptimizedPfS_S_iE7sharedA;
	add.s32 	%r7, %r41, %r40;
	add.s32 	%r42, %r5, -1;
	setp.lt.u32 	%p2, %r42, 3;
	mov.f32 	%f367, 0f00000000;
	mov.b32 	%r96, 0;
	@%p2 bra 	$L__BB0_4;
	and.b32  	%r96, %r5, 134217724;
	neg.s32 	%r94, %r96;
	add.s32 	%r93, %r6, 32;
	add.s32 	%r44, %r1, 48;
	mad.lo.s32 	%r92, %r31, %r44, %r4;
	add.s32 	%r45, %r1, 32;
	mad.lo.s32 	%r91, %r31, %r45, %r4;
	add.s32 	%r46, %r1, 16;
	mad.lo.s32 	%r90, %r31, %r46, %r4;
	mad.lo.s32 	%r89, %r1, %r31, %r4;
	mov.f32 	%f367, 0f00000000;
$L__BB0_3:
	.pragma "nounroll";
	ld.param.u64 	%rd44, [_Z23matrixMultiplyOptimizedPfS_S_i_param_1];
	ld.param.u64 	%rd41, [_Z23matrixMultiplyOptimizedPfS_S_i_param_0];
	add.s32 	%r47, %r93, -32;
	cvta.to.global.u64 	%rd4, %rd41;
	mul.wide.u32 	%rd5, %r47, 4;
	add.s64 	%rd6, %rd4, %rd5;
	ld.global.f32 	%f14, [%rd6];
	shl.b32 	%r49, %r3, 2;
	add.s32 	%r50, %r7, %r49;
	st.shared.f32 	[%r50], %f14;
	cvta.to.global.u64 	%rd7, %rd44;
	mul.wide.u32 	%rd8, %r89, 4;
	add.s64 	%rd9, %rd7, %rd8;
	ld.global.f32 	%f15, [%rd9];
	mov.u32 	%r52, _ZZ23matrixMultiplyOptimizedPfS_S_iE7sharedB;
	add.s32 	%r53, %r52, %r49;
	add.s32 	%r54, %r53, %r40;
	st.shared.f32 	[%r54], %f15;
	bar.sync 	0;
	ld.shared.f32 	%f16, [%r7];
	ld.shared.f32 	%f17, [%r53];
	fma.rn.f32 	%f18, %f16, %f17, %f367;
	ld.shared.f32 	%f19, [%r7+4];
	ld.shared.f32 	%f20, [%r53+64];
	fma.rn.f32 	%f21, %f19, %f20, %f18;
	ld.shared.f32 	%f22, [%r7+8];
	ld.shared.f32 	%f23, [%r53+128];
	fma.rn.f32 	%f24, %f22, %f23, %f21;
	ld.shared.f32 	%f25, [%r7+12];
	ld.shared.f32 	%f26, [%r53+192];
	fma.rn.f32 	%f27, %f25, %f26, %f24;
	ld.shared.f32 	%f28, [%r7+16];
	ld.shared.f32 	%f29, [%r53+256];
	fma.rn.f32 	%f30, %f28, %f29, %f27;
	ld.shared.f32 	%f31, [%r7+20];
	ld.shared.f32 	%f32, [%r53+320];
	fma.rn.f32 	%f33, %f31, %f32, %f30;
	ld.shared.f32 	%f34, [%r7+24];
	ld.shared.f32 	%f35, [%r53+384];
	fma.rn.f32 	%f36, %f34, %f35, %f33;
	ld.shared.f32 	%f37, [%r7+28];
	ld.shared.f32 	%f38, [%r53+448];
	fma.rn.f32 	%f39, %f37, %f38, %f36;
	ld.shared.f32 	%f40, [%r7+32];
	ld.shared.f32 	%f41, [%r53+512];
	fma.rn.f32 	%f42, %f40, %f41, %f39;
	ld.shared.f32 	%f43, [%r7+36];
	ld.shared.f32 	%f44, [%r53+576];
	fma.rn.f32 	%f45, %f43, %f44, %f42;
	ld.shared.f32 	%f46, [%r7+40];
	ld.shared.f32 	%f47, [%r53+640];
	fma.rn.f32 	%f48, %f46, %f47, %f45;
	ld.shared.f32 	%f49, [%r7+44];
	ld.shared.f32 	%f50, [%r53+704];
	fma.rn.f32 	%f51, %f49, %f50, %f48;
	ld.shared.f32 	%f52, [%r7+48];
	ld.shared.f32 	%f53, [%r53+768];
	fma.rn.f32 	%f54, %f52, %f53, %f51;
	ld.shared.f32 	%f55, [%r7+52];
	ld.shared.f32 	%f56, [%r53+832];
	fma.rn.f32 	%f57, %f55, %f56, %f54;
	ld.shared.f32 	%f58, [%r7+56];
	ld.shared.f32 	%f59, [%r53+896];
	fma.rn.f32 	%f60, %f58, %f59, %f57;
	ld.shared.f32 	%f61, [%r7+60];
	ld.shared.f32 	%f62, [%r53+960];
	fma.rn.f32 	%f63, %f61, %f62, %f60;
	bar.sync 	0;
	add.s32 	%r55, %r93, -16;
	mul.wide.u32 	%rd10, %r55, 4;
	add.s64 	%rd11, %rd4, %rd10;
	ld.global.f32 	%f64, [%rd11];
	st.shared.f32 	[%r50], %f64;
	mul.wide.u32 	%rd12, %r90, 4;
	add.s64 	%rd13, %rd7, %rd12;
	ld.global.f32 	%f65, [%rd13];
	st.shared.f32 	[%r54], %f65;
	bar.sync 	0;
	ld.shared.f32 	%f66, [%r7];
	ld.shared.f32 	%f67, [%r53];
	fma.rn.f32 	%f68, %f66, %f67, %f63;
	ld.shared.f32 	%f69, [%r7+4];
	ld.shared.f32 	%f70, [%r53+64];
	fma.rn.f32 	%f71, %f69, %f70, %f68;
	ld.shared.f32 	%f72, [%r7+8];
	ld.shared.f32 	%f73, [%r53+128];
	fma.rn.f32 	%f74, %f72, %f73, %f71;
	ld.shared.f32 	%f75, [%r7+12];
	ld.shared.f32 	%f76, [%r53+192];
	fma.rn.f32 	%f77, %f75, %f76, %f74;
	ld.shared.f32 	%f78, [%r7+16];
	ld.shared.f32 	%f79, [%r53+256];
	fma.rn.f32 	%f80, %f78, %f79, %f77;
	ld.shared.f32 	%f81, [%r7+20];
	ld.shared.f32 	%f82, [%r53+320];
	fma.rn.f32 	%f83, %f81, %f82, %f80;
	ld.shared.f32 	%f84, [%r7+24];
	ld.shared.f32 	%f85, [%r53+384];
	fma.rn.f32 	%f86, %f84, %f85, %f83;
	ld.shared.f32 	%f87, [%r7+28];
	ld.shared.f32 	%f88, [%r53+448];
	fma.rn.f32 	%f89, %f87, %f88, %f86;
	ld.shared.f32 	%f90, [%r7+32];
	ld.shared.f32 	%f91, [%r53+512];
	fma.rn.f32 	%f92, %f90, %f91, %f89;
	ld.shared.f32 	%f93, [%r7+36];
	ld.shared.f32 	%f94, [%r53+576];
	fma.rn.f32 	%f95, %f93, %f94, %f92;
	ld.shared.f32 	%f96, [%r7+40];
	ld.shared.f32 	%f97, [%r53+640];
	fma.rn.f32 	%f98, %f96, %f97, %f95;
	ld.shared.f32 	%f99, [%r7+44];
	ld.shared.f32 	%f100, [%r53+704];
	fma.rn.f32 	%f101, %f99, %f100, %f98;
	ld.shared.f32 	%f102, [%r7+48];
	ld.shared.f32 	%f103, [%r53+768];
	fma.rn.f32 	%f104, %f102, %f103, %f101;
	ld.shared.f32 	%f105, [%r7+52];
	ld.shared.f32 	%f106, [%r53+832];
	fma.rn.f32 	%f107, %f105, %f106, %f104;
	ld.shared.f32 	%f108, [%r7+56];
	ld.shared.f32 	%f109, [%r53+896];
	fma.rn.f32 	%f110, %f108, %f109, %f107;
	ld.shared.f32 	%f111, [%r7+60];
	ld.shared.f32 	%f112, [%r53+960];
	fma.rn.f32 	%f113, %f111, %f112, %f110;
	bar.sync 	0;
	add.s32 	%r56, %r93, 16;
	mul.wide.u32 	%rd14, %r93, 4;
	add.s64 	%rd15, %rd4, %rd14;
	ld.global.f32 	%f114, [%rd15];
	st.shared.f32 	[%r50], %f114;
	mul.wide.u32 	%rd16, %r91, 4;
	add.s64 	%rd17, %rd7, %rd16;
	ld.global.f32 	%f115, [%rd17];
	st.shared.f32 	[%r54], %f115;
	bar.sync 	0;
	ld.shared.f32 	%f116, [%r7];
	ld.shared.f32 	%f117, [%r53];
	fma.rn.f32 	%f118, %f116, %f117, %f113;
	ld.shared.f32 	%f119, [%r7+4];
	ld.shared.f32 	%f120, [%r53+64];
	fma.rn.f32 	%f121, %f119, %f120, %f118;
	ld.shared.f32 	%f122, [%r7+8];
	ld.shared.f32 	%f123, [%r53+128];
	fma.rn.f32 	%f124, %f122, %f123, %f121;
	ld.shared.f32 	%f125, [%r7+12];
	ld.shared.f32 	%f126, [%r53+192];
	fma.rn.f32 	%f127, %f125, %f126, %f124;
	ld.shared.f32 	%f128, [%r7+16];
	ld.shared.f32 	%f129, [%r53+256];
	fma.rn.f32 	%f130, %f128, %f129, %f127;
	ld.shared.f32 	%f131, [%r7+20];
	ld.shared.f32 	%f132, [%r53+320];
	fma.rn.f32 	%f133, %f131, %f132, %f130;
	ld.shared.f32 	%f134, [%r7+24];
	ld.shared.f32 	%f135, [%r53+384];
	fma.rn.f32 	%f136, %f134, %f135, %f133;
	ld.shared.f32 	%f137, [%r7+28];
	ld.shared.f32 	%f138, [%r53+448];
	fma.rn.f32 	%f139, %f137, %f138, %f136;
	ld.shared.f32 	%f140, [%r7+32];
	ld.shared.f32 	%f141, [%r53+512];
	fma.rn.f32 	%f142, %f140, %f141, %f139;
	ld.shared.f32 	%f143, [%r7+36];
	ld.shared.f32 	%f144, [%r53+576];
	fma.rn.f32 	%f145, %f143, %f144, %f142;
	ld.shared.f32 	%f146, [%r7+40];
	ld.shared.f32 	%f147, [%r53+640];
	fma.rn.f32 	%f148, %f146, %f147, %f145;
	ld.shared.f32 	%f149, [%r7+44];
	ld.shared.f32 	%f150, [%r53+704];
	fma.rn.f32 	%f151, %f149, %f150, %f148;
	ld.shared.f32 	%f152, [%r7+48];
	ld.shared.f32 	%f153, [%r53+768];
	fma.rn.f32 	%f154, %f152, %f153, %f151;
	ld.shared.f32 	%f155, [%r7+52];
	ld.shared.f32 	%f156, [%r53+832];
	fma.rn.f32 	%f157, %f155, %f156, %f154;
	ld.shared.f32 	%f158, [%r7+56];
	ld.shared.f32 	%f159, [%r53+896];
	fma.rn.f32 	%f160, %f158, %f159, %f157;
	ld.shared.f32 	%f161, [%r7+60];
	ld.shared.f32 	%f162, [%r53+960];
	fma.rn.f32 	%f163, %f161, %f162, %f160;
	bar.sync 	0;
	mul.wide.u32 	%rd18, %r56, 4;
	add.s64 	%rd19, %rd4, %rd18;
	ld.global.f32 	%f164, [%rd19];
	st.shared.f32 	[%r50], %f164;
	mul.wide.u32 	%rd20, %r92, 4;
	add.s64 	%rd21, %rd7, %rd20;
	ld.global.f32 	%f165, [%rd21];
	st.shared.f32 	[%r54], %f165;
	bar.sync 	0;
	ld.shared.f32 	%f166, [%r7];
	ld.shared.f32 	%f167, [%r53];
	fma.rn.f32 	%f168, %f166, %f167, %f163;
	ld.shared.f32 	%f169, [%r7+4];
	ld.shared.f32 	%f170, [%r53+64];
	fma.rn.f32 	%f171, %f169, %f170, %f168;
	ld.shared.f32 	%f172, [%r7+8];
	ld.shared.f32 	%f173, [%r53+128];
	fma.rn.f32 	%f174, %f172, %f173, %f171;
	ld.shared.f32 	%f175, [%r7+12];
	ld.shared.f32 	%f176, [%r53+192];
	fma.rn.f32 	%f177, %f175, %f176, %f174;
	ld.shared.f32 	%f178, [%r7+16];
	ld.shared.f32 	%f179, [%r53+256];
	fma.rn.f32 	%f180, %f178, %f179, %f177;
	ld.shared.f32 	%f181, [%r7+20];
	ld.shared.f32 	%f182, [%r53+320];
	fma.rn.f32 	%f183, %f181, %f182, %f180;
	ld.shared.f32 	%f184, [%r7+24];
	ld.shared.f32 	%f185, [%r53+384];
	fma.rn.f32 	%f186, %f184, %f185, %f183;
	ld.shared.f32 	%f187, [%r7+28];
	ld.shared.f32 	%f188, [%r53+448];
	fma.rn.f32 	%f189, %f187, %f188, %f186;
	ld.shared.f32 	%f190, [%r7+32];
	ld.shared.f32 	%f191, [%r53+512];
	fma.rn.f32 	%f192, %f190, %f191, %f189;
	ld.shared.f32 	%f193, [%r7+36];
	ld.shared.f32 	%f194, [%r53+576];
	fma.rn.f32 	%f195, %f193, %f194, %f192;
	ld.shared.f32 	%f196, [%r7+40];
	ld.shared.f32 	%f197, [%r53+640];
	fma.rn.f32 	%f198, %f196, %f197, %f195;
	ld.shared.f32 	%f199, [%r7+44];
	ld.shared.f32 	%f200, [%r53+704];
	fma.rn.f32 	%f201, %f199, %f200, %f198;
	ld.shared.f32 	%f202, [%r7+48];
	ld.shared.f32 	%f203, [%r53+768];
	fma.rn.f32 	%f204, %f202, %f203, %f201;
	ld.shared.f32 	%f205, [%r7+52];
	ld.shared.f32 	%f206, [%r53+832];
	fma.rn.f32 	%f207, %f205, %f206, %f204;
	ld.shared.f32 	%f208, [%r7+56];
	ld.shared.f32 	%f209, [%r53+896];
	fma.rn.f32 	%f210, %f208, %f209, %f207;
	ld.shared.f32 	%f211, [%r7+60];
	ld.shared.f32 	%f212, [%r53+960];
	fma.rn.f32 	%f367, %f211, %f212, %f210;
	bar.sync 	0;
	add.s32 	%r94, %r94, 4;
	add.s32 	%r93, %r93, 64;
	shl.b32 	%r57, %r31, 6;
	add.s32 	%r92, %r92, %r57;
	add.s32 	%r91, %r91, %r57;
	add.s32 	%r90, %r90, %r57;
	add.s32 	%r89, %r89, %r57;
	setp.ne.s32 	%p3, %r94, 0;
	@%p3 bra 	$L__BB0_3;
$L__BB0_4:
	and.b32  	%r28, %r5, 3;
	setp.eq.s32 	%p4, %r28, 0;
	@%p4 bra 	$L__BB0_9;
	setp.eq.s32 	%p5, %r28, 1;
	@%p5 bra 	$L__BB0_7;
	ld.param.u64 	%rd45, [_Z23matrixMultiplyOptimizedPfS_S_i_param_1];
	ld.param.u64 	%rd42, [_Z23matrixMultiplyOptimizedPfS_S_i_param_0];
	shl.b32 	%r58, %r96, 4;
	add.s32 	%r59, %r6, %r58;
	cvta.to.global.u64 	%rd22, %rd42;
	mul.wide.u32 	%rd23, %r59, 4;
	add.s64 	%rd24, %rd22, %rd23;
	ld.global.f32 	%f214, [%rd24];
	shl.b32 	%r61, %r3, 2;
	add.s32 	%r62, %r7, %r61;
	st.shared.f32 	[%r62], %f214;
	add.s32 	%r63, %r58, %r1;
	mad.lo.s32 	%r64, %r63, %r31, %r4;
	cvta.to.global.u64 	%rd25, %rd45;
	mul.wide.u32 	%rd26, %r64, 4;
	add.s64 	%rd27, %rd25, %rd26;
	ld.global.f32 	%f215, [%rd27];
	mov.u32 	%r66, _ZZ23matrixMultiplyOptimizedPfS_S_iE7sharedB;
	add.s32 	%r67, %r66, %r61;
	add.s32 	%r68, %r67, %r40;
	st.shared.f32 	[%r68], %f215;
	bar.sync 	0;
	ld.shared.f32 	%f216, [%r7];
	ld.shared.f32 	%f217, [%r67];
	fma.rn.f32 	%f218, %f216, %f217, %f367;
	ld.shared.f32 	%f219, [%r7+4];
	ld.shared.f32 	%f220, [%r67+64];
	fma.rn.f32 	%f221, %f219, %f220, %f218;
	ld.shared.f32 	%f222, [%r7+8];
	ld.shared.f32 	%f223, [%r67+128];
	fma.rn.f32 	%f224, %f222, %f223, %f221;
	ld.shared.f32 	%f225, [%r7+12];
	ld.shared.f32 	%f226, [%r67+192];
	fma.rn.f32 	%f227, %f225, %f226, %f224;
	ld.shared.f32 	%f228, [%r7+16];
	ld.shared.f32 	%f229, [%r67+256];
	fma.rn.f32 	%f230, %f228, %f229, %f227;
	ld.shared.f32 	%f231, [%r7+20];
	ld.shared.f32 	%f232, [%r67+320];
	fma.rn.f32 	%f233, %f231, %f232, %f230;
	ld.shared.f32 	%f234, [%r7+24];
	ld.shared.f32 	%f235, [%r67+384];
	fma.rn.f32 	%f236, %f234, %f235, %f233;
	ld.shared.f32 	%f237, [%r7+28];
	ld.shared.f32 	%f238, [%r67+448];
	fma.rn.f32 	%f239, %f237, %f238, %f236;
	ld.shared.f32 	%f240, [%r7+32];
	ld.shared.f32 	%f241, [%r67+512];
	fma.rn.f32 	%f242, %f240, %f241, %f239;
	ld.shared.f32 	%f243, [%r7+36];
	ld.shared.f32 	%f244, [%r67+576];
	fma.rn.f32 	%f245, %f243, %f244, %f242;
	ld.shared.f32 	%f246, [%r7+40];
	ld.shared.f32 	%f247, [%r67+640];
	fma.rn.f32 	%f248, %f246, %f247, %f245;
	ld.shared.f32 	%f249, [%r7+44];
	ld.shared.f32 	%f250, [%r67+704];
	fma.rn.f32 	%f251, %f249, %f250, %f248;
	ld.shared.f32 	%f252, [%r7+48];
	ld.shared.f32 	%f253, [%r67+768];
	fma.rn.f32 	%f254, %f252, %f253, %f251;
	ld.shared.f32 	%f255, [%r7+52];
	ld.shared.f32 	%f256, [%r67+832];
	fma.rn.f32 	%f257, %f255, %f256, %f254;
	ld.shared.f32 	%f258, [%r7+56];
	ld.shared.f32 	%f259, [%r67+896];
	fma.rn.f32 	%f260, %f258, %f259, %f257;
	ld.shared.f32 	%f261, [%r7+60];
	ld.shared.f32 	%f262, [%r67+960];
	fma.rn.f32 	%f263, %f261, %f262, %f260;
	bar.sync 	0;
	add.s32 	%r69, %r59, 16;
	mul.wide.u32 	%rd28, %r69, 4;
	add.s64 	%rd29, %rd22, %rd28;
	ld.global.f32 	%f264, [%rd29];
	st.shared.f32 	[%r62], %f264;
	add.s32 	%r70, %r63, 16;
	mad.lo.s32 	%r71, %r70, %r31, %r4;
	mul.wide.u32 	%rd30, %r71, 4;
	add.s64 	%rd31, %rd25, %rd30;
	ld.global.f32 	%f265, [%rd31];
	st.shared.f32 	[%r68], %f265;
	bar.sync 	0;
	ld.shared.f32 	%f266, [%r7];
	ld.shared.f32 	%f267, [%r67];
	fma.rn.f32 	%f268, %f266, %f267, %f263;
	ld.shared.f32 	%f269, [%r7+4];
	ld.shared.f32 	%f270, [%r67+64];
	fma.rn.f32 	%f271, %f269, %f270, %f268;
	ld.shared.f32 	%f272, [%r7+8];
	ld.shared.f32 	%f273, [%r67+128];
	fma.rn.f32 	%f274, %f272, %f273, %f271;
	ld.shared.f32 	%f275, [%r7+12];
	ld.shared.f32 	%f276, [%r67+192];
	fma.rn.f32 	%f277, %f275, %f276, %f274;
	ld.shared.f32 	%f278, [%r7+16];
	ld.shared.f32 	%f279, [%r67+256];
	fma.rn.f32 	%f280, %f278, %f279, %f277;
	ld.shared.f32 	%f281, [%r7+20];
	ld.shared.f32 	%f282, [%r67+320];
	fma.rn.f32 	%f283, %f281, %f282, %f280;
	ld.shared.f32 	%f284, [%r7+24];
	ld.shared.f32 	%f285, [%r67+384];
	fma.rn.f32 	%f286, %f284, %f285, %f283;
	ld.shared.f32 	%f287, [%r7+28];
	ld.shared.f32 	%f288, [%r67+448];
	fma.rn.f32 	%f289, %f287, %f288, %f286;
	ld.shared.f32 	%f290, [%r7+32];
	ld.shared.f32 	%f291, [%r67+512];
	fma.rn.f32 	%f292, %f290, %f291, %f289;
	ld.shared.f32 	%f293, [%r7+36];
	ld.shared.f32 	%f294, [%r67+576];
	fma.rn.f32 	%f295, %f293, %f294, %f292;
	ld.shared.f32 	%f296, [%r7+40];
	ld.shared.f32 	%f297, [%r67+640];
	fma.rn.f32 	%f298, %f296, %f297, %f295;
	ld.shared.f32 	%f299, [%r7+44];
	ld.shared.f32 	%f300, [%r67+704];
	fma.rn.f32 	%f301, %f299, %f300, %f298;
	ld.shared.f32 	%f302, [%r7+48];
	ld.shared.f32 	%f303, [%r67+768];
	fma.rn.f32 	%f304, %f302, %f303, %f301;
	ld.shared.f32 	%f305, [%r7+52];
	ld.shared.f32 	%f306, [%r67+832];
	fma.rn.f32 	%f307, %f305, %f306, %f304;
	ld.shared.f32 	%f308, [%r7+56];
	ld.shared.f32 	%f309, [%r67+896];
	fma.rn.f32 	%f310, %f308, %f309, %f307;
	ld.shared.f32 	%f311, [%r7+60];
	ld.shared.f32 	%f312, [%r67+960];
	fma.rn.f32 	%f367, %f311, %f312, %f310;
	bar.sync 	0;
	add.s32 	%r96, %r96, 2;
$L__BB0_7:
	and.b32  	%r72, %r5, 1;
	setp.eq.b32 	%p6, %r72, 1;
	not.pred 	%p7, %p6;
	@%p7 bra 	$L__BB0_9;
	ld.param.u64 	%rd46, [_Z23matrixMultiplyOptimizedPfS_S_i_param_1];
	ld.param.u64 	%rd43, [_Z23matrixMultiplyOptimizedPfS_S_i_param_0];
	shl.b32 	%r73, %r96, 4;
	add.s32 	%r74, %r6, %r73;
	cvta.to.global.u64 	%rd32, %rd43;
	mul.wide.u32 	%rd33, %r74, 4;
	add.s64 	%rd34, %rd32, %rd33;
	ld.global.f32 	%f313, [%rd34];
	shl.b32 	%r76, %r3, 2;
	add.s32 	%r77, %r7, %r76;
	st.shared.f32 	[%r77], %f313;
	add.s32 	%r78, %r73, %r1;
	mad.lo.s32 	%r79, %r78, %r31, %r4;
	cvta.to.global.u64 	%rd35, %rd46;
	mul.wide.u32 	%rd36, %r79, 4;
	add.s64 	%rd37, %rd35, %rd36;
	ld.global.f32 	%f314, [%rd37];
	mov.u32 	%r81, _ZZ23matrixMultiplyOptimizedPfS_S_iE7sharedB;
	add.s32 	%r82, %r81, %r76;
	add.s32 	%r83, %r82, %r40;
	st.shared.f32 	[%r83], %f314;
	bar.sync 	0;
	ld.shared.f32 	%f315, [%r7];
	ld.shared.f32 	%f316, [%r82];
	fma.rn.f32 	%f317, %f315, %f316, %f367;
	ld.shared.f32 	%f318, [%r7+4];
	ld.shared.f32 	%f319, [%r82+64];
	fma.rn.f32 	%f320, %f318, %f319, %f317;
	ld.shared.f32 	%f321, [%r7+8];
	ld.shared.f32 	%f322, [%r82+128];
	fma.rn.f32 	%f323, %f321, %f322, %f320;
	ld.shared.f32 	%f324, [%r7+12];
	ld.shared.f32 	%f325, [%r82+192];
	fma.rn.f32 	%f326, %f324, %f325, %f323;
	ld.shared.f32 	%f327, [%r7+16];
	ld.shared.f32 	%f328, [%r82+256];
	fma.rn.f32 	%f329, %f327, %f328, %f326;
	ld.shared.f32 	%f330, [%r7+20];
	ld.shared.f32 	%f331, [%r82+320];
	fma.rn.f32 	%f332, %f330, %f331, %f329;
	ld.shared.f32 	%f333, [%r7+24];
	ld.shared.f32 	%f334, [%r82+384];
	fma.rn.f32 	%f335, %f333, %f334, %f332;
	ld.shared.f32 	%f336, [%r7+28];
	ld.shared.f32 	%f337, [%r82+448];
	fma.rn.f32 	%f338, %f336, %f337, %f335;
	ld.shared.f32 	%f339, [%r7+32];
	ld.shared.f32 	%f340, [%r82+512];
	fma.rn.f32 	%f341, %f339, %f340, %f338;
	ld.shared.f32 	%f342, [%r7+36];
	ld.shared.f32 	%f343, [%r82+576];
	fma.rn.f32 	%f344, %f342, %f343, %f341;
	ld.shared.f32 	%f345, [%r7+40];
	ld.shared.f32 	%f346, [%r82+640];
	fma.rn.f32 	%f347, %f345, %f346, %f344;
	ld.shared.f32 	%f348, [%r7+44];
	ld.shared.f32 	%f349, [%r82+704];
	fma.rn.f32 	%f350, %f348, %f349, %f347;
	ld.shared.f32 	%f351, [%r7+48];
	ld.shared.f32 	%f352, [%r82+768];
	fma.rn.f32 	%f353, %f351, %f352, %f350;
	ld.shared.f32 	%f354, [%r7+52];
	ld.shared.f32 	%f355, [%r82+832];
	fma.rn.f32 	%f356, %f354, %f355, %f353;
	ld.shared.f32 	%f357, [%r7+56];
	ld.shared.f32 	%f358, [%r82+896];
	fma.rn.f32 	%f359, %f357, %f358, %f356;
	ld.shared.f32 	%f360, [%r7+60];
	ld.shared.f32 	%f361, [%r82+960];
	fma.rn.f32 	%f367, %f360, %f361, %f359;
	bar.sync 	0;
$L__BB0_9:
	ld.param.u64 	%rd47, [_Z23matrixMultiplyOptimizedPfS_S_i_param_2];
	cvta.to.global.u64 	%rd38, %rd47;
	mad.lo.s32 	%r88, %r31, %r2, %r4;
	mul.wide.s32 	%rd39, %r88, 4;
	add.s64 	%rd40, %rd38, %rd39;
	st.global.f32 	[%rd40], %f367;
	ret;

}


// ===== COMPILED SASS (sm_100) =====

	.target	sm_100

	.elftype	@"ET_EXEC"


//--------------------- .note.nv.tkinfo           --------------------------
	.section	.note.nv.tkinfo,"",@"SHT_NOTE"
	.sectionflags	@"SHF_NOTE_NV_TKINFO"
	.tkinfo
        /*0018*/ 	.word	0x00000002
        /*0030*/ 	.string	""
        /*0030*/ 	.string	"ptxas"
        /*0030*/ 	.string	"Cuda compilation tools, release 13.0, V13.0.88"
        /*0030*/ 	.string	"Build cuda_13.0.r13.0/compiler.36424714_0"
        /*0030*/ 	.string	"-arch sm_100 -m 64 "



//--------------------- .note.nv.cuinfo           --------------------------
	.section	.note.nv.cuinfo,"",@"SHT_NOTE"
	.sectionflags	@"SHF_NOTE_NV_CUINFO"
        /*0018*/ 	.short	0x0002
        /*001a*/ 	.short	0x0064
        /*001c*/ 	.short	0x0082
	.zero		2


//--------------------- .nv.info                  --------------------------
	.section	.nv.info,"",@"SHT_CUDA_INFO"
	.align	4


	//----- nvinfo : EIATTR_REGCOUNT
	.align		4
        /*0000*/ 	.byte	0x04, 0x2f
        /*0002*/ 	.short	(.L_1 - .L_0)
	.align		4
.L_0:
        /*0004*/ 	.word	index@(_Z23matrixMultiplyOptimizedPfS_S_i)
        /*0008*/ 	.word	0x00000028


	//----- nvinfo : EIATTR_FRAME_SIZE
	.align		4
.L_1:
        /*000c*/ 	.byte	0x04, 0x11
        /*000e*/ 	.short	(.L_3 - .L_2)
	.align		4
.L_2:
        /*0010*/ 	.word	index@(_Z23matrixMultiplyOptimizedPfS_S_i)
        /*0014*/ 	.word	0x00000000


	//----- nvinfo : EIATTR_MIN_STACK_SIZE
	.align		4
.L_3:
        /*0018*/ 	.byte	0x04, 0x12
        /*001a*/ 	.short	(.L_5 - .L_4)
	.align		4
.L_4:
        /*001c*/ 	.word	index@(_Z23matrixMultiplyOptimizedPfS_S_i)
        /*0020*/ 	.word	0x00000000
.L_5:


//--------------------- .nv.compat                --------------------------
	.section	.nv.compat,"",@"SHT_CUDA_COMPAT_INFO"
	.align	4
        /*0000*/ 	.byte	0x02, 0x09, 0x00, 0x00, 0x02, 0x02, 0x01, 0x00, 0x02, 0x05, 0x05, 0x00, 0x03, 0x07, 0x01, 0x01
        /*0010*/ 	.byte	0x02, 0x03, 0x00, 0x00, 0x02, 0x06, 0x01, 0x00, 0x04, 0x0b, 0x08, 0x00, 0x09, 0x00, 0x00, 0x00
        /*0020*/ 	.byte	0x00, 0x00, 0x00, 0x00


//--------------------- .nv.info._Z23matrixMultiplyOptimizedPfS_S_i --------------------------
	.section	.nv.info._Z23matrixMultiplyOptimizedPfS_S_i,"",@"SHT_CUDA_INFO"
	.sectionflags	@""
	.align	4


	//----- nvinfo : EIATTR_CUDA_API_VERSION
	.align		4
        /*0000*/ 	.byte	0x04, 0x37
        /*0002*/ 	.short	(.L_7 - .L_6)
.L_6:
        /*0004*/ 	.word	0x00000082


	//----- nvinfo : EIATTR_KPARAM_INFO
	.align		4
.L_7:
        /*0008*/ 	.byte	0x04, 0x17
        /*000a*/ 	.short	(.L_9 - .L_8)
.L_8:
        /*000c*/ 	.word	0x00000000
        /*0010*/ 	.short	0x0003
        /*0012*/ 	.short	0x0018
        /*0014*/ 	.byte	0x00, 0xf0, 0x11, 0x00


	//----- nvinfo : EIATTR_KPARAM_INFO
	.align		4
.L_9:
        /*0018*/ 	.byte	0x04, 0x17
        /*001a*/ 	.short	(.L_11 - .L_10)
.L_10:
        /*001c*/ 	.word	0x00000000
        /*0020*/ 	.short	0x0002
        /*0022*/ 	.short	0x0010
        /*0024*/ 	.byte	0x00, 0xf5, 0x21, 0x00


	//----- nvinfo : EIATTR_KPARAM_INFO
	.align		4
.L_11:
        /*0028*/ 	.byte	0x04, 0x17
        /*002a*/ 	.short	(.L_13 - .L_12)
.L_12:
        /*002c*/ 	.word	0x00000000
        /*0030*/ 	.short	0x0001
        /*0032*/ 	.short	0x0008
        /*0034*/ 	.byte	0x00, 0xf5, 0x21, 0x00


	//----- nvinfo : EIATTR_KPARAM_INFO
	.align		4
.L_13:
        /*0038*/ 	.byte	0x04, 0x17
        /*003a*/ 	.short	(.L_15 - .L_14)
.L_14:
        /*003c*/ 	.word	0x00000000
        /*0040*/ 	.short	0x0000
        /*0042*/ 	.short	0x0000
        /*0044*/ 	.byte	0x00, 0xf5, 0x21, 0x00


	//----- nvinfo : EIATTR_SPARSE_MMA_MASK
	.align		4
.L_15:
        /*0048*/ 	.byte	0x03, 0x50
        /*004a*/ 	.short	0x0000


	//----- nvinfo : EIATTR_MAXREG_COUNT
	.align		4
        /*004c*/ 	.byte	0x03, 0x1b
        /*004e*/ 	.short	0x00ff


	//----- nvinfo : EIATTR_NUM_BARRIERS
	.align		4
        /*0050*/ 	.byte	0x02, 0x4c
        /*0052*/ 	.byte	0x01
	.zero		1


	//----- nvinfo : EIATTR_MERCURY_ISA_VERSION
	.align		4
        /*0054*/ 	.byte	0x03, 0x5f
        /*0056*/ 	.short	0x0101


	//----- nvinfo : EIATTR_VRC_CTA_INIT_COUNT
	.align		4
        /*0058*/ 	.byte	0x02, 0x4a
	.zero		1
	.zero		1


	//----- nvinfo : EIATTR_EXIT_INSTR_OFFSETS
	.align		4
        /*005c*/ 	.byte	0x04, 0x1c
        /*005e*/ 	.short	(.L_17 - .L_16)


	//   ....[0]....
.L_16:
        /*0060*/ 	.word	0x000018f0


	//----- nvinfo : EIATTR_CBANK_PARAM_SIZE
	.align		4
.L_17:
        /*0064*/ 	.byte	0x03, 0x19
        /*0066*/ 	.short	0x001c


	//----- nvinfo : EIATTR_PARAM_CBANK
	.align		4
        /*0068*/ 	.byte	0x04, 0x0a
        /*006a*/ 	.short	(.L_19 - .L_18)
	.align		4
.L_18:
        /*006c*/ 	.word	index@(.nv.constant0._Z23matrixMultiplyOptimizedPfS_S_i)
        /*0070*/ 	.short	0x0380
        /*0072*/ 	.short	0x001c


	//----- nvinfo : EIATTR_SW_WAR
	.align		4
.L_19:
        /*0074*/ 	.byte	0x04, 0x36
        /*0076*/ 	.short	(.L_21 - .L_20)
.L_20:
        /*0078*/ 	.word	0x00000008
.L_21:


//--------------------- .nv.callgraph             --------------------------
	.section	.nv.callgraph,"",@"SHT_CUDA_CALLGRAPH"
	.align	4
	.sectionentsize	8
	.align		4
        /*0000*/ 	.word	0x00000000
	.align		4
        /*0004*/ 	.word	0xffffffff
	.align		4
        /*0008*/ 	.word	0x00000000
	.align		4
        /*000c*/ 	.word	0xfffffffe
	.align		4
        /*0010*/ 	.word	0x00000000
	.align		4
        /*0014*/ 	.word	0xfffffffd
	.align		4
        /*0018*/ 	.word	0x00000000
	.align		4
        /*001c*/ 	.word	0xfffffffc


//--------------------- .text._Z23matrixMultiplyOptimizedPfS_S_i --------------------------
	.section	.text._Z23matrixMultiplyOptimizedPfS_S_i,"ax",@progbits
	.align	128
        .global         _Z23matrixMultiplyOptimizedPfS_S_i
        .type           _Z23matrixMultiplyOptimizedPfS_S_i,@function
        .size           _Z23matrixMultiplyOptimizedPfS_S_i,(.L_x_5 - _Z23matrixMultiplyOptimizedPfS_S_i)
        .other          _Z23matrixMultiplyOptimizedPfS_S_i,@"STO_CUDA_ENTRY STV_DEFAULT"
_Z23matrixMultiplyOptimizedPfS_S_i:
.text._Z23matrixMultiplyOptimizedPfS_S_i:
[----:B------:R-:W-:Y:S08]  /*0000*/  LDC R1, c[0x0][0x37c] ;  /* 0x0000df00ff017b82 */ /* 0x000ff00000000800 */
[----:B------:R-:W0:Y:S01]  /*0010*/  LDC R4, c[0x0][0x398] ;  /* 0x0000e600ff047b82 */ /* 0x000e220000000800 */
[----:B------:R-:W1:Y:S01]  /*0020*/  S2R R3, SR_TID.Y ;  /* 0x0000000000037919 */ /* 0x000e620000002200 */
[----:B------:R-:W2:Y:S01]  /*0030*/  LDCU.64 UR8, c[0x0][0x358] ;  /* 0x00006b00ff0877ac */ /* 0x000ea20008000a00 */
[----:B------:R-:W-:Y:S01]  /*0040*/  HFMA2 R33, -RZ, RZ, 0, 0 ;  /* 0x00000000ff217431 */ /* 0x000fe200000001ff */
[----:B------:R-:W3:Y:S04]  /*0050*/  S2R R2, SR_TID.X ;  /* 0x0000000000027919 */ /* 0x000ee80000002100 */
[----:B------:R-:W1:Y:S08]  /*0060*/  LDC R0, c[0x0][0x364] ;  /* 0x0000d900ff007b82 */ /* 0x000e700000000800 */
[----:B------:R-:W1:Y:S08]  /*0070*/  S2UR UR4, SR_CTAID.Y ;  /* 0x00000000000479c3 */ /* 0x000e700000002600 */
[----:B------:R-:W3:Y:S01]  /*0080*/  S2UR UR5, SR_CTAID.X ;  /* 0x00000000000579c3 */ /* 0x000ee20000002500 */
[----:B0-----:R-:W-:-:S02]  /*0090*/  ISETP.GE.AND P0, PT, R4, 0x10, PT ;  /* 0x000000100400780c */ /* 0x001fc40003f06270 */
[----:B------:R-:W-:-:S04]  /*00a0*/  SHF.R.S32.HI R5, RZ, 0x1f, R4 ;  /* 0x0000001fff057819 */ /* 0x000fc80000011404 */
[----:B------:R-:W-:Y:S01]  /*00b0*/  LEA.HI R5, R5, R4, RZ, 0x4 ;  /* 0x0000000405057211 */ /* 0x000fe200078f20ff */
[----:B------:R-:W3:Y:S01]  /*00c0*/  LDC R21, c[0x0][0x360] ;  /* 0x0000d800ff157b82 */ /* 0x000ee20000000800 */
[----:B-1----:R-:W-:Y:S02]  /*00d0*/  IMAD R23, R0, UR4, R3 ;  /* 0x0000000400177c24 */ /* 0x002fe4000f8e0203 */
[----:B---3--:R-:W-:-:S03]  /*00e0*/  IMAD R21, R21, UR5, R2 ;  /* 0x0000000515157c24 */ /* 0x008fc6000f8e0202 */
[----:B--2---:R-:W-:Y:S05]  /*00f0*/  @!P0 BRA `(.L_x_0) ;  /* 0x0000001400ec8947 */ /* 0x004fea0003800000 */
[----:B------:R-:W0:Y:S01]  /*0100*/  S2UR UR6, SR_CgaCtaId ;  /* 0x00000000000679c3 */ /* 0x000e220000008800 */
[----:B------:R-:W-:Y:S01]  /*0110*/  SHF.R.S32.HI R28, RZ, 0x4, R5 ;  /* 0x00000004ff1c7819 */ /* 0x000fe20000011405 */
[----:B------:R-:W-:Y:S01]  /*0120*/  UMOV UR4, 0x400 ;  /* 0x0000040000047882 */ /* 0x000fe20000000000 */
[----:B------:R-:W-:Y:S01]  /*0130*/  IMAD R7, R23, R4, R2 ;  /* 0x0000000417077224 */ /* 0x000fe200078e0202 */
[----:B------:R-:W-:Y:S02]  /*0140*/  MOV R33, RZ ;  /* 0x000000ff00217202 */ /* 0x000fe40000000f00 */
[----:B------:R-:W-:-:S04]  /*0150*/  IADD3 R0, PT, PT, R28, -0x1, RZ ;  /* 0xffffffff1c007810 */ /* 0x000fc80007ffe0ff */
[----:B------:R-:W-:Y:S02]  /*0160*/  ISETP.GE.U32.AND P0, PT, R0, 0x3, PT ;  /* 0x000000030000780c */ /* 0x000fe40003f06070 */
[----:B------:R-:W-:Y:S01]  /*0170*/  MOV R0, RZ ;  /* 0x000000ff00007202 */ /* 0x000fe20000000f00 */
[----:B0-----:R-:W-:-:S06]  /*0180*/  ULEA UR5, UR6, UR4, 0x18 ;  /* 0x0000000406057291 */ /* 0x001fcc000f8ec0ff */
[----:B------:R-:W-:-:S04]  /*0190*/  LEA R5, R3, UR5, 0x6 ;  /* 0x0000000503057c11 */ /* 0x000fc8000f8e30ff */
[----:B------:R-:W-:Y:S05]  /*01a0*/  @!P0 BRA `(.L_x_1) ;  /* 0x0000000c00348947 */ /* 0x000fea0003800000 */
[----:B------:R-:W-:Y:S01]  /*01b0*/  UIADD3 UR5, UPT, UPT, UR4, 0x400, URZ ;  /* 0x0000040004057890 */ /* 0x000fe2000fffe0ff */
[C---:B------:R-:W-:Y:S01]  /*01c0*/  IADD3 R31, PT, PT, R3.reuse, 0x30, RZ ;  /* 0x00000030031f7810 */ /* 0x040fe20007ffe0ff */
[CCC-:B------:R-:W-:Y:S01]  /*01d0*/  IMAD R25, R3.reuse, R4.reuse, R21.reuse ;  /* 0x0000000403197224 */ /* 0x1c0fe200078e0215 */
[C---:B------:R-:W-:Y:S01]  /*01e0*/  IADD3 R29, PT, PT, R3.reuse, 0x20, RZ ;  /* 0x00000020031d7810 */ /* 0x040fe20007ffe0ff */
[----:B------:R-:W-:Y:S01]  /*01f0*/  ULEA UR5, UR6, UR5, 0x18 ;  /* 0x0000000506057291 */ /* 0x000fe2000f8ec0ff */
[----:B------:R-:W-:Y:S01]  /*0200*/  IADD3 R27, PT, PT, R3, 0x10, RZ ;  /* 0x00000010031b7810 */ /* 0x000fe20007ffe0ff */
[-CC-:B------:R-:W-:Y:S01]  /*0210*/  IMAD R31, R31, R4.reuse, R21.reuse ;  /* 0x000000041f1f7224 */ /* 0x180fe200078e0215 */
[----:B------:R-:W-:Y:S01]  /*0220*/  LOP3.LUT R0, R28, 0x7fffffc, RZ, 0xc0, !PT ;  /* 0x07fffffc1c007812 */ /* 0x000fe200078ec0ff */
[-CC-:B------:R-:W-:Y:S01]  /*0230*/  IMAD R29, R29, R4.reuse, R21.reuse ;  /* 0x000000041d1d7224 */ /* 0x180fe200078e0215 */
[----:B------:R-:W-:Y:S01]  /*0240*/  IADD3 R24, PT, PT, R7, 0x20, RZ ;  /* 0x0000002007187810 */ /* 0x000fe20007ffe0ff */
[----:B------:R-:W-:Y:S01]  /*0250*/  IMAD R27, R27, R4, R21 ;  /* 0x000000041b1b7224 */ /* 0x000fe200078e0215 */
[----:B------:R-:W-:-:S02]  /*0260*/  LEA R20, R2, UR5, 0x2 ;  /* 0x0000000502147c11 */ /* 0x000fc4000f8e10ff */
[----:B------:R-:W-:Y:S02]  /*0270*/  MOV R33, RZ ;  /* 0x000000ff00217202 */ /* 0x000fe40000000f00 */
[----:B------:R-:W-:Y:S02]  /*0280*/  LEA R22, R2, R5, 0x2 ;  /* 0x0000000502167211 */ /* 0x000fe400078e10ff */
[----:B------:R-:W-:Y:S02]  /*0290*/  IADD3 R26, PT, PT, -R0, RZ, RZ ;  /* 0x000000ff001a7210 */ /* 0x000fe40007ffe1ff */
[----:B------:R-:W-:-:S07]  /*02a0*/  LEA R6, R3, R20, 0x6 ;  /* 0x0000001403067211 */ /* 0x000fce00078e30ff */
.L_x_2:
[----:B------:R-:W0:Y:S01]  /*02b0*/  LDC.64 R18, c[0x0][0x380] ;  /* 0x0000e000ff127b82 */ /* 0x000e220000000a00 */
[----:B------:R-:W-:-:S07]  /*02c0*/  IADD3 R11, PT, PT, R24, -0x20, RZ ;  /* 0xffffffe0180b7810 */ /* 0x000fce0007ffe0ff */
[----:B------:R-:W1:Y:S01]  /*02d0*/  LDC.64 R16, c[0x0][0x388] ;  /* 0x0000e200ff107b82 */ /* 0x000e620000000a00 */
[----:B0-----:R-:W-:-:S06]  /*02e0*/  IMAD.WIDE.U32 R10, R11, 0x4, R18 ;  /* 0x000000040b0a7825 */ /* 0x001fcc00078e0012 */
[----:B------:R-:W2:Y:S01]  /*02f0*/  LDG.E R11, desc[UR8][R10.64] ;  /* 0x000000080a0b7981 */ /* 0x000ea2000c1e1900 */
[----:B-1----:R-:W-:-:S05]  /*0300*/  IMAD.WIDE.U32 R8, R25, 0x4, R16 ;  /* 0x0000000419087825 */ /* 0x002fca00078e0010 */
[----:B------:R-:W3:Y:S04]  /*0310*/  LDG.E R37, desc[UR8][R8.64] ;  /* 0x0000000808257981 */ /* 0x000ee8000c1e1900 */
[----:B--2---:R-:W-:Y:S04]  /*0320*/  STS [R22], R11 ;  /* 0x0000000b16007388 */ /* 0x004fe80000000800 */
[----:B---3--:R-:W-:Y:S01]  /*0330*/  STS [R6], R37 ;  /* 0x0000002506007388 */ /* 0x008fe20000000800 */
[----:B------:R-:W-:Y:S06]  /*0340*/  BAR.SYNC.DEFER_BLOCKING 0x0 ;  /* 0x0000000000007b1d */ /* 0x000fec0000010000 */
[----:B------:R-:W-:Y:S04]  /*0350*/  LDS R30, [R20] ;  /* 0x00000000141e7984 */ /* 0x000fe80000000800 */
[----:B------:R-:W0:Y:S04]  /*0360*/  LDS.128 R12, [R5] ;  /* 0x00000000050c7984 */ /* 0x000e280000000c00 */
[----:B------:R-:W1:Y:S04]  /*0370*/  LDS R32, [R20+0x40] ;  /* 0x0000400014207984 */ /* 0x000e680000000800 */
[----:B------:R-:W2:Y:S04]  /*0380*/  LDS R35, [R20+0x80] ;  /* 0x0000800014237984 */ /* 0x000ea80000000800 */
[----:B------:R-:W-:Y:S04]  /*0390*/  LDS.128 R8, [R5+0x10] ;  /* 0x0000100005087984 */ /* 0x000fe80000000c00 */
[----:B------:R-:W-:Y:S01]  /*03a0*/  LDS R37, [R20+0x380] ;  /* 0x0003800014257984 */ /* 0x000fe20000000800 */
[----:B0-----:R-:W-:-:S03]  /*03b0*/  FFMA R30, R12, R30, R33 ;  /* 0x0000001e0c1e7223 */ /* 0x001fc60000000021 */
[----:B------:R-:W0:Y:S01]  /*03c0*/  LDS R12, [R20+0xc0] ;  /* 0x0000c000140c7984 */ /* 0x000e220000000800 */
[----:B-1----:R-:W-:-:S03]  /*03d0*/  FFMA R32, R32, R13, R30 ;  /* 0x0000000d20207223 */ /* 0x002fc6000000001e */
[----:B------:R-:W1:Y:S04]  /*03e0*/  LDS R13, [R20+0x100] ;  /* 0x00010000140d7984 */ /* 0x000e680000000800 */
[----:B------:R-:W3:Y:S04]  /*03f0*/  LDS R30, [R20+0x140] ;  /* 0x00014000141e7984 */ /* 0x000ee80000000800 */
[----:B------:R-:W4:Y:S01]  /*0400*/  LDS R33, [R20+0x180] ;  /* 0x0001800014217984 */ /* 0x000f220000000800 */
[----:B--2---:R-:W-:-:S04]  /*0410*/  FFMA R35, R35, R14, R32 ;  /* 0x0000000e23237223 */ /* 0x004fc80000000020 */
[----:B0-----:R-:W-:Y:S02]  /*0420*/  FFMA R15, R12, R15, R35 ;  /* 0x0000000f0c0f7223 */ /* 0x001fe40000000023 */
[----:B------:R-:W-:Y:S02]  /*0430*/  LDS R35, [R20+0x240] ;  /* 0x0002400014237984 */ /* 0x000fe40000000800 */
[----:B-1----:R-:W-:Y:S02]  /*0440*/  FFMA R13, R8, R13, R15 ;  /* 0x0000000d080d7223 */ /* 0x002fe4000000000f */
[----:B------:R-:W0:Y:S02]  /*0450*/  LDS R8, [R20+0x1c0] ;  /* 0x0001c00014087984 */ /* 0x000e240000000800 */
[----:B---3--:R-:W-:Y:S02]  /*0460*/  FFMA R30, R30, R9, R13 ;  /* 0x000000091e1e7223 */ /* 0x008fe4000000000d */
[----:B------:R-:W-:Y:S04]  /*0470*/  LDS R9, [R20+0x200] ;  /* 0x0002000014097984 */ /* 0x000fe80000000800 */
[----:B------:R-:W1:Y:S01]  /*0480*/  LDS.128 R12, [R5+0x20] ;  /* 0x00002000050c7984 */ /* 0x000e620000000c00 */
[----:B----4-:R-:W-:-:S03]  /*0490*/  FFMA R33, R33, R10, R30 ;  /* 0x0000000a21217223 */ /* 0x010fc6000000001e */
[----:B------:R-:W2:Y:S04]  /*04a0*/  LDS R30, [R20+0x280] ;  /* 0x00028000141e7984 */ /* 0x000ea80000000800 */
[----:B------:R-:W3:Y:S01]  /*04b0*/  LDS R10, [R20+0x2c0] ;  /* 0x0002c000140a7984 */ /* 0x000ee20000000800 */
[----:B0-----:R-:W-:-:S03]  /*04c0*/  FFMA R11, R8, R11, R33 ;  /* 0x0000000b080b7223 */ /* 0x001fc60000000021 */
[----:B------:R-:W-:Y:S01]  /*04d0*/  LDS R8, [R20+0x340] ;  /* 0x0003400014087984 */ /* 0x000fe20000000800 */
[----:B-1----:R-:W-:-:S03]  /*04e0*/  FFMA R12, R12, R9, R11 ;  /* 0x000000090c0c7223 */ /* 0x002fc6000000000b */
[----:B------:R-:W-:Y:S01]  /*04f0*/  LDS R9, [R20+0x300] ;  /* 0x0003000014097984 */ /* 0x000fe20000000800 */
[----:B------:R-:W-:-:S04]  /*0500*/  FFMA R13, R35, R13, R12 ;  /* 0x0000000d230d7223 */ /* 0x000fc8000000000c */
[----:B--2---:R-:W-:Y:S02]  /*0510*/  FFMA R13, R30, R14, R13 ;  /* 0x0000000e1e0d7223 */ /* 0x004fe4000000000d */
[----:B------:R-:W-:Y:S02]  /*0520*/  LDS R30, [R20+0x3c0] ;  /* 0x0003c000141e7984 */ /* 0x000fe40000000800 */
[----:B---3--:R-:W-:Y:S02]  /*0530*/  FFMA R11, R10, R15, R13 ;  /* 0x0000000f0a0b7223 */ /* 0x008fe4000000000d */
[----:B------:R-:W0:Y:S01]  /*0540*/  LDS.128 R12, [R5+0x30] ;  /* 0x00003000050c7984 */ /* 0x000e220000000c00 */
[----:B------:R-:W-:Y:S01]  /*0550*/  IADD3 R33, PT, PT, R24, -0x10, RZ ;  /* 0xfffffff018217810 */ /* 0x000fe20007ffe0ff */
[----:B------:R-:W-:Y:S01]  /*0560*/  IMAD.WIDE.U32 R34, R27, 0x4, R16 ;  /* 0x000000041b227825 */ /* 0x000fe200078e0010 */
[----:B------:R-:W-:Y:S03]  /*0570*/  BAR.SYNC.DEFER_BLOCKING 0x0 ;  /* 0x0000000000007b1d */ /* 0x000fe60000010000 */
[----:B------:R-:W-:-:S06]  /*0580*/  IMAD.WIDE.U32 R32, R33, 0x4, R18 ;  /* 0x0000000421207825 */ /* 0x000fcc00078e0012 */
[----:B------:R-:W2:Y:S04]  /*0590*/  LDG.E R32, desc[UR8][R32.64] ;  /* 0x0000000820207981 */ /* 0x000ea8000c1e1900 */
[----:B------:R-:W3:Y:S01]  /*05a0*/  LDG.E R35, desc[UR8][R34.64] ;  /* 0x0000000822237981 */ /* 0x000ee2000c1e1900 */
[----:B0-----:R-:W-:-:S04]  /*05b0*/  FFMA R9, R12, R9, R11 ;  /* 0x000000090c097223 */ /* 0x001fc8000000000b */
[----:B------:R-:W-:-:S04]  /*05c0*/  FFMA R13, R8, R13, R9 ;  /* 0x0000000d080d7223 */ /* 0x000fc80000000009 */
[----:B------:R-:W-:-:S04]  /*05d0*/  FFMA R13, R37, R14, R13 ;  /* 0x0000000e250d7223 */ /* 0x000fc8000000000d */
[----:B------:R-:W-:Y:S01]  /*05e0*/  FFMA R13, R30, R15, R13 ;  /* 0x0000000f1e0d7223 */ /* 0x000fe2000000000d */
[----:B--2---:R-:W-:Y:S04]  /*05f0*/  STS [R22], R32 ;  /* 0x0000002016007388 */ /* 0x004fe80000000800 */
[----:B---3--:R-:W-:Y:S01]  /*0600*/  STS [R6], R35 ;  /* 0x0000002306007388 */ /* 0x008fe20000000800 */
[----:B------:R-:W-:Y:S06]  /*0610*/  BAR.SYNC.DEFER_BLOCKING 0x0 ;  /* 0x0000000000007b1d */ /* 0x000fec0000010000 */
[----:B------:R-:W-:Y:S04]  /*0620*/  LDS R12, [R20] ;  /* 0x00000000140c7984 */ /* 0x000fe80000000800 */
[----:B------:R-:W0:Y:S04]  /*0630*/  LDS.128 R8, [R5] ;  /* 0x0000000005087984 */ /* 0x000e280000000c00 */
[----:B------:R-:W1:Y:S04]  /*0640*/  LDS R36, [R20+0x40] ;  /* 0x0000400014247984 */ /* 0x000e680000000800 */
[----:B------:R-:W2:Y:S04]  /*0650*/  LDS R33, [R20+0x80] ;  /* 0x0000800014217984 */ /* 0x000ea80000000800 */
[----:B------:R-:W-:Y:S04]  /*0660*/  LDS R30, [R20+0x140] ;  /* 0x00014000141e7984 */ /* 0x000fe80000000800 */
[----:B------:R-:W-:Y:S04]  /*0670*/  LDS R35, [R20+0x180] ;  /* 0x0001800014237984 */ /* 0x000fe80000000800 */
[----:B------:R-:W-:Y:S01]  /*0680*/  LDS R37, [R20+0x380] ;  /* 0x0003800014257984 */ /* 0x000fe20000000800 */
[----:B0-----:R-:W-:-:S03]  /*0690*/  FFMA R13, R8, R12, R13 ;  /* 0x0000000c080d7223 */ /* 0x001fc6000000000d */
[----:B------:R-:W0:Y:S01]  /*06a0*/  LDS R8, [R20+0xc0] ;  /* 0x0000c00014087984 */ /* 0x000e220000000800 */
[----:B-1----:R-:W-:-:S03]  /*06b0*/  FFMA R36, R36, R9, R13 ;  /* 0x0000000924247223 */ /* 0x002fc6000000000d */
[----:B------:R-:W-:Y:S04]  /*06c0*/  LDS R9, [R20+0x100] ;  /* 0x0001000014097984 */ /* 0x000fe80000000800 */
[----:B------:R-:W1:Y:S01]  /*06d0*/  LDS.128 R12, [R5+0x10] ;  /* 0x00001000050c7984 */ /* 0x000e620000000c00 */
[----:B--2---:R-:W-:-:S04]  /*06e0*/  FFMA R33, R33, R10, R36 ;  /* 0x0000000a21217223 */ /* 0x004fc80000000024 */
[----:B0-----:R-:W-:Y:S02]  /*06f0*/  FFMA R11, R8, R11, R33 ;  /* 0x0000000b080b7223 */ /* 0x001fe40000000021 */
[----:B------:R-:W-:Y:S02]  /*0700*/  LDS R33, [R20+0x240] ;  /* 0x0002400014217984 */ /* 0x000fe40000000800 */
[----:B-1----:R-:W-:Y:S02]  /*0710*/  FFMA R9, R12, R9, R11 ;  /* 0x000000090c097223 */ /* 0x002fe4000000000b */
[----:B------:R-:W0:Y:S02]  /*0720*/  LDS R12, [R20+0x1c0] ;  /* 0x0001c000140c7984 */ /* 0x000e240000000800 */
[----:B------:R-:W-:Y:S02]  /*0730*/  FFMA R30, R30, R13, R9 ;  /* 0x0000000d1e1e7223 */ /* 0x000fe40000000009 */
[----:B------:R-:W-:Y:S04]  /*0740*/  LDS R13, [R20+0x200] ;  /* 0x00020000140d7984 */ /* 0x000fe80000000800 */
[----:B------:R-:W1:Y:S01]  /*0750*/  LDS.128 R8, [R5+0x20] ;  /* 0x0000200005087984 */ /* 0x000e620000000c00 */
[----:B------:R-:W-:-:S03]  /*0760*/  FFMA R35, R35, R14, R30 ;  /* 0x0000000e23237223 */ /* 0x000fc6000000001e */
[----:B------:R-:W2:Y:S04]  /*0770*/  LDS R30, [R20+0x280] ;  /* 0x00028000141e7984 */ /* 0x000ea80000000800 */
[----:B------:R-:W3:Y:S01]  /*0780*/  LDS R14, [R20+0x2c0] ;  /* 0x0002c000140e7984 */ /* 0x000ee20000000800 */
[----:B0-----:R-:W-:-:S04]  /*0790*/  FFMA R15, R12, R15, R35 ;  /* 0x0000000f0c0f7223 */ /* 0x001fc80000000023 */
[----:B-1----:R-:W-:-:S04]  /*07a0*/  FFMA R8, R8, R13, R15 ;  /* 0x0000000d08087223 */ /* 0x002fc8000000000f */
[----:B------:R-:W-:Y:S02]  /*07b0*/  FFMA R9, R33, R9, R8 ;  /* 0x0000000921097223 */ /* 0x000fe40000000008 */
[----:B------:R-:W-:Y:S02]  /*07c0*/  LDS R8, [R20+0x340] ;  /* 0x0003400014087984 */ /* 0x000fe40000000800 */
[----:B--2---:R-:W-:Y:S02]  /*07d0*/  FFMA R13, R30, R10, R9 ;  /* 0x0000000a1e0d7223 */ /* 0x004fe40000000009 */
[----:B------:R-:W-:Y:S02]  /*07e0*/  LDS R9, [R20+0x300] ;  /* 0x0003000014097984 */ /* 0x000fe40000000800 */
[----:B---3--:R-:W-:Y:S02]  /*07f0*/  FFMA R11, R14, R11, R13 ;  /* 0x0000000b0e0b7223 */ /* 0x008fe4000000000d */
[----:B------:R-:W-:Y:S04]  /*0800*/  LDS R30, [R20+0x3c0] ;  /* 0x0003c000141e7984 */ /* 0x000fe80000000800 */
[----:B------:R-:W0:Y:S01]  /*0810*/  LDS.128 R12, [R5+0x30] ;  /* 0x00003000050c7984 */ /* 0x000e220000000c00 */
[----:B------:R-:W-:Y:S01]  /*0820*/  IMAD.WIDE.U32 R32, R24, 0x4, R18 ;  /* 0x0000000418207825 */ /* 0x000fe200078e0012 */
[----:B------:R-:W-:Y:S03]  /*0830*/  BAR.SYNC.DEFER_BLOCKING 0x0 ;  /* 0x0000000000007b1d */ /* 0x000fe60000010000 */
[----:B------:R-:W-:-:S03]  /*0840*/  IMAD.WIDE.U32 R34, R29, 0x4, R16 ;  /* 0x000000041d227825 */ /* 0x000fc600078e0010 */
[----:B------:R-:W2:Y:S04]  /*0850*/  LDG.E R32, desc[UR8][R32.64] ;  /* 0x0000000820207981 */ /* 0x000ea8000c1e1900 */
[----:B------:R-:W3:Y:S01]  /*0860*/  LDG.E R35, desc[UR8][R34.64] ;  /* 0x0000000822237981 */ /* 0x000ee2000c1e1900 */
[----:B0-----:R-:W-:-:S04]  /*0870*/  FFMA R9, R12, R9, R11 ;  /* 0x000000090c097223 */ /* 0x001fc8000000000b */
[----:B------:R-:W-:-:S04]  /*0880*/  FFMA R13, R8, R13, R9 ;  /* 0x0000000d080d7223 */ /* 0x000fc80000000009 */
[----:B------:R-:W-:-:S04]  /*0890*/  FFMA R13, R37, R14, R13 ;  /* 0x0000000e250d7223 */ /* 0x000fc8000000000d */
[----:B------:R-:W-:Y:S01]  /*08a0*/  FFMA R13, R30, R15, R13 ;  /* 0x0000000f1e0d7223 */ /* 0x000fe2000000000d */
[----:B------:R-:W-:Y:S01]  /*08b0*/  IMAD.WIDE.U32 R16, R31, 0x4, R16 ;  /* 0x000000041f107825 */ /* 0x000fe200078e0010 */
[----:B--2---:R-:W-:Y:S04]  /*08c0*/  STS [R22], R32 ;  /* 0x0000002016007388 */ /* 0x004fe80000000800 */
[----:B---3--:R-:W-:Y:S01]  /*08d0*/  STS [R6], R35 ;  /* 0x0000002306007388 */ /* 0x008fe20000000800 */
[----:B------:R-:W-:Y:S06]  /*08e0*/  BAR.SYNC.DEFER_BLOCKING 0x0 ;  /* 0x0000000000007b1d */ /* 0x000fec0000010000 */
[----:B------:R-:W-:Y:S04]  /*08f0*/  LDS R12, [R20] ;  /* 0x00000000140c7984 */ /* 0x000fe80000000800 */
[----:B------:R-:W0:Y:S04]  /*0900*/  LDS.128 R8, [R5] ;  /* 0x0000000005087984 */ /* 0x000e280000000c00 */
[----:B------:R-:W1:Y:S04]  /*0910*/  LDS R36, [R20+0x40] ;  /* 0x0000400014247984 */ /* 0x000e680000000800 */
[----:B------:R-:W2:Y:S04]  /*0920*/  LDS R33, [R20+0x80] ;  /* 0x0000800014217984 */ /* 0x000ea80000000800 */
[----:B------:R-:W3:Y:S04]  /*0930*/  LDS R37, [R20+0xc0] ;  /* 0x0000c00014257984 */ /* 0x000ee80000000800 */
[----:B------:R-:W-:Y:S04]  /*0940*/  LDS R34, [R20+0x200] ;  /* 0x0002000014227984 */ /* 0x000fe80000000800 */
[----:B------:R-:W-:Y:S04]  /*0950*/  LDS R30, [R20+0x240] ;  /* 0x00024000141e7984 */ /* 0x000fe80000000800 */
[----:B------:R-:W-:Y:S01]  /*0960*/  LDS R35, [R20+0x380] ;  /* 0x0003800014237984 */ /* 0x000fe20000000800 */
[----:B0-----:R-:W-:-:S03]  /*0970*/  FFMA R13, R8, R12, R13 ;  /* 0x0000000c080d7223 */ /* 0x001fc6000000000d */
[----:B------:R-:W-:Y:S01]  /*0980*/  LDS R8, [R20+0x140] ;  /* 0x0001400014087984 */ /* 0x000fe20000000800 */
[----:B-1----:R-:W-:-:S03]  /*0990*/  FFMA R36, R36, R9, R13 ;  /* 0x0000000924247223 */ /* 0x002fc6000000000d */
[----:B------:R-:W-:Y:S04]  /*09a0*/  LDS R9, [R20+0x100] ;  /* 0x0001000014097984 */ /* 0x000fe80000000800 */
[----:B------:R-:W0:Y:S01]  /*09b0*/  LDS.128 R12, [R5+0x10] ;  /* 0x00001000050c7984 */ /* 0x000e220000000c00 */
[----:B--2---:R-:W-:-:S03]  /*09c0*/  FFMA R10, R33, R10, R36 ;  /* 0x0000000a210a7223 */ /* 0x004fc60000000024 */
[----:B------:R-:W1:Y:S01]  /*09d0*/  LDS R33, [R20+0x180] ;  /* 0x0001800014217984 */ /* 0x000e620000000800 */
[----:B---3--:R-:W-:-:S03]  /*09e0*/  FFMA R11, R37, R11, R10 ;  /* 0x0000000b250b7223 */ /* 0x008fc6000000000a */
[----:B------:R-:W-:Y:S01]  /*09f0*/  LDS R37, [R20+0x300] ;  /* 0x0003000014257984 */ /* 0x000fe20000000800 */
[----:B0-----:R-:W-:-:S03]  /*0a00*/  FFMA R9, R12, R9, R11 ;  /* 0x000000090c097223 */ /* 0x001fc6000000000b */
[----:B------:R-:W0:Y:S01]  /*0a10*/  LDS R12, [R20+0x1c0] ;  /* 0x0001c000140c7984 */ /* 0x000e220000000800 */
[----:B------:R-:W-:-:S03]  /*0a20*/  FFMA R32, R8, R13, R9 ;  /* 0x0000000d08207223 */ /* 0x000fc60000000009 */
[----:B------:R-:W2:Y:S04]  /*0a30*/  LDS.128 R8, [R5+0x20] ;  /* 0x0000200005087984 */ /* 0x000ea80000000c00 */
[----:B------:R-:W3:Y:S01]  /*0a40*/  LDS R13, [R20+0x280] ;  /* 0x00028000140d7984 */ /* 0x000ee20000000800 */
[----:B-1----:R-:W-:-:S03]  /*0a50*/  FFMA R33, R33, R14, R32 ;  /* 0x0000000e21217223 */ /* 0x002fc60000000020 */
[----:B------:R-:W-:Y:S01]  /*0a60*/  LDS R32, [R20+0x340] ;  /* 0x0003400014207984 */ /* 0x000fe20000000800 */
[----:B0-----:R-:W-:-:S04]  /*0a70*/  FFMA R15, R12, R15, R33 ;  /* 0x0000000f0c0f7223 */ /* 0x001fc80000000021 */
[----:B--2---:R-:W-:Y:S01]  /*0a80*/  FFMA R33, R8, R34, R15 ;  /* 0x0000002208217223 */ /* 0x004fe2000000000f */
[----:B------:R-:W-:-:S03]  /*0a90*/  IADD3 R15, PT, PT, R24, 0x10, RZ ;  /* 0x00000010180f7810 */ /* 0x000fc60007ffe0ff */
[----:B------:R-:W-:Y:S02]  /*0aa0*/  FFMA R30, R30, R9, R33 ;  /* 0x000000091e1e7223 */ /* 0x000fe40000000021 */
[----:B------:R-:W-:Y:S01]  /*0ab0*/  IMAD.WIDE.U32 R18, R15, 0x4, R18 ;  /* 0x000000040f127825 */ /* 0x000fe200078e0012 */
[----:B------:R-:W0:Y:S03]  /*0ac0*/  LDS R9, [R20+0x2c0] ;  /* 0x0002c00014097984 */ /* 0x000e260000000800 */
[----:B---3--:R-:W-:Y:S02]  /*0ad0*/  FFMA R10, R13, R10, R30 ;  /* 0x0000000a0d0a7223 */ /* 0x008fe4000000001e */
[----:B------:R-:W-:Y:S04]  /*0ae0*/  LDS R30, [R20+0x3c0] ;  /* 0x0003c000141e7984 */ /* 0x000fe80000000800 */
[----:B------:R-:W1:Y:S01]  /*0af0*/  LDS.128 R12, [R5+0x30] ;  /* 0x00003000050c7984 */ /* 0x000e620000000c00 */
[----:B------:R-:W-:Y:S06]  /*0b00*/  BAR.SYNC.DEFER_BLOCKING 0x0 ;  /* 0x0000000000007b1d */ /* 0x000fec0000010000 */
[----:B------:R-:W2:Y:S04]  /*0b10*/  LDG.E R19, desc[UR8][R18.64] ;  /* 0x0000000812137981 */ /* 0x000ea8000c1e1900 */
[----:B------:R0:W3:Y:S02]  /*0b20*/  LDG.E R16, desc[UR8][R16.64] ;  /* 0x0000000810107981 */ /* 0x0000e4000c1e1900 */
[----:B0-----:R-:W-:-:S04]  /*0b30*/  FFMA R17, R9, R11, R10 ;  /* 0x0000000b09117223 */ /* 0x001fc8000000000a */
[----:B-1----:R-:W-:-:S04]  /*0b40*/  FFMA R37, R12, R37, R17 ;  /* 0x000000250c257223 */ /* 0x002fc80000000011 */
[----:B------:R-:W-:-:S04]  /*0b50*/  FFMA R32, R32, R13, R37 ;  /* 0x0000000d20207223 */ /* 0x000fc80000000025 */
[----:B------:R-:W-:-:S04]  /*0b60*/  FFMA R35, R35, R14, R32 ;  /* 0x0000000e23237223 */ /* 0x000fc80000000020 */
[----:B------:R-:W-:Y:S01]  /*0b70*/  FFMA R17, R30, R15, R35 ;  /* 0x0000000f1e117223 */ /* 0x000fe20000000023 */
[----:B------:R-:W-:-:S04]  /*0b80*/  IADD3 R26, PT, PT, R26, 0x4, RZ ;  /* 0x000000041a1a7810 */ /* 0x000fc80007ffe0ff */
[----:B------:R-:W-:Y:S02]  /*0b90*/  ISETP.NE.AND P0, PT, R26, RZ, PT ;  /* 0x000000ff1a00720c */ /* 0x000fe40003f05270 */
[----:B------:R-:W-:Y:S02]  /*0ba0*/  IADD3 R24, PT, PT, R24, 0x40, RZ ;  /* 0x0000004018187810 */ /* 0x000fe40007ffe0ff */
[C---:B------:R-:W-:Y:S02]  /*0bb0*/  LEA R31, R4.reuse, R31, 0x6 ;  /* 0x0000001f041f7211 */ /* 0x040fe400078e30ff */
[C---:B------:R-:W-:Y:S02]  /*0bc0*/  LEA R29, R4.reuse, R29, 0x6 ;  /* 0x0000001d041d7211 */ /* 0x040fe400078e30ff */
[C---:B------:R-:W-:Y:S02]  /*0bd0*/  LEA R27, R4.reuse, R27, 0x6 ;  /* 0x0000001b041b7211 */ /* 0x040fe400078e30ff */
[----:B------:R-:W-:Y:S01]  /*0be0*/  LEA R25, R4, R25, 0x6 ;  /* 0x0000001904197211 */ /* 0x000fe200078e30ff */
        /* <DEDUP_REMOVED lines=9> */
[----:B------:R-:W4:Y:S04]  /*0c80*/  LDS.128 R12, [R5+0x10] ;  /* 0x00001000050c7984 */ /* 0x000f280000000c00 */
[----:B------:R-:W5:Y:S04]  /*0c90*/  LDS R30, [R20+0x140] ;  /* 0x00014000141e7984 */ /* 0x000f680000000800 */
[----:B------:R-:W5:Y:S01]  /*0ca0*/  LDS R37, [R20+0x180] ;  /* 0x0001800014257984 */ /* 0x000f620000000800 */
[----:B0-----:R-:W-:-:S03]  /*0cb0*/  FFMA R17, R8, R33, R17 ;  /* 0x0000002108117223 */ /* 0x001fc60000000011 */
[----:B------:R-:W0:Y:S01]  /*0cc0*/  LDS R8, [R20+0x1c0] ;  /* 0x0001c00014087984 */ /* 0x000e220000000800 */
[----:B-1----:R-:W-:-:S03]  /*0cd0*/  FFMA R9, R34, R9, R17 ;  /* 0x0000000922097223 */ /* 0x002fc60000000011 */
[----:B------:R-:W-:Y:S04]  /*0ce0*/  LDS R33, [R20+0x200] ;  /* 0x0002000014217984 */ /* 0x000fe80000000800 */
[----:B------:R-:W1:Y:S01]  /*0cf0*/  LDS.128 R16, [R5+0x20] ;  /* 0x0000200005107984 */ /* 0x000e620000000c00 */
[----:B--2---:R-:W-:-:S04]  /*0d00*/  FFMA R9, R36, R10, R9 ;  /* 0x0000000a24097223 */ /* 0x004fc80000000009 */
[----:B---3--:R-:W-:-:S04]  /*0d10*/  FFMA R9, R32, R11, R9 ;  /* 0x0000000b20097223 */ /* 0x008fc80000000009 */
[----:B----4-:R-:W-:Y:S02]  /*0d20*/  FFMA R9, R12, R35, R9 ;  /* 0x000000230c097223 */ /* 0x010fe40000000009 */
[----:B------:R-:W2:Y:S02]  /*0d30*/  LDS R12, [R20+0x240] ;  /* 0x00024000140c7984 */ /* 0x000ea40000000800 */
[----:B-----5:R-:W-:Y:S02]  /*0d40*/  FFMA R30, R30, R13, R9 ;  /* 0x0000000d1e1e7223 */ /* 0x020fe40000000009 */
[----:B------:R-:W3:Y:S02]  /*0d50*/  LDS R13, [R20+0x280] ;  /* 0x00028000140d7984 */ /* 0x000ee40000000800 */
[----:B------:R-:W-:Y:S02]  /*0d60*/  FFMA R37, R37, R14, R30 ;  /* 0x0000000e25257223 */ /* 0x000fe4000000001e */
[----:B------:R-:W4:Y:S04]  /*0d70*/  LDS R14, [R20+0x2c0] ;  /* 0x0002c000140e7984 */ /* 0x000f280000000800 */
[----:B------:R-:W-:Y:S01]  /*0d80*/  LDS R30, [R20+0x340] ;  /* 0x00034000141e7984 */ /* 0x000fe20000000800 */
[----:B0-----:R-:W-:-:S03]  /*0d90*/  FFMA R37, R8, R15, R37 ;  /* 0x0000000f08257223 */ /* 0x001fc60000000025 */
[----:B------:R-:W-:Y:S04]  /*0da0*/  LDS R15, [R20+0x300] ;  /* 0x00030000140f7984 */ /* 0x000fe80000000800 */
[----:B------:R-:W0:Y:S01]  /*0db0*/  LDS.128 R8, [R5+0x30] ;  /* 0x0000300005087984 */ /* 0x000e220000000c00 */
[----:B-1----:R-:W-:-:S03]  /*0dc0*/  FFMA R37, R16, R33, R37 ;  /* 0x0000002110257223 */ /* 0x002fc60000000025 */
[----:B------:R-:W1:Y:S04]  /*0dd0*/  LDS R33, [R20+0x380] ;  /* 0x0003800014217984 */ /* 0x000e680000000800 */
[----:B------:R-:W5:Y:S01]  /*0de0*/  LDS R16, [R20+0x3c0] ;  /* 0x0003c00014107984 */ /* 0x000f620000000800 */
[----:B--2---:R-:W-:-:S04]  /*0df0*/  FFMA R12, R12, R17, R37 ;  /* 0x000000110c0c7223 */ /* 0x004fc80000000025 */
[----:B---3--:R-:W-:-:S04]  /*0e00*/  FFMA R13, R13, R18, R12 ;  /* 0x000000120d0d7223 */ /* 0x008fc8000000000c */
[----:B----4-:R-:W-:-:S04]  /*0e10*/  FFMA R13, R14, R19, R13 ;  /* 0x000000130e0d7223 */ /* 0x010fc8000000000d */
[----:B0-----:R-:W-:-:S04]  /*0e20*/  FFMA R13, R8, R15, R13 ;  /* 0x0000000f080d7223 */ /* 0x001fc8000000000d */
[----:B------:R-:W-:-:S04]  /*0e30*/  FFMA R30, R30, R9, R13 ;  /* 0x000000091e1e7223 */ /* 0x000fc8000000000d */
[----:B-1----:R-:W-:-:S04]  /*0e40*/  FFMA R33, R33, R10, R30 ;  /* 0x0000000a21217223 */ /* 0x002fc8000000001e */
[----:B-----5:R-:W-:Y:S01]  /*0e50*/  FFMA R33, R16, R11, R33 ;  /* 0x0000000b10217223 */ /* 0x020fe20000000021 */
[----:B------:R-:W-:Y:S06]  /*0e60*/  BAR.SYNC.DEFER_BLOCKING 0x0 ;  /* 0x0000000000007b1d */ /* 0x000fec0000010000 */
[----:B------:R-:W-:Y:S05]  /*0e70*/  @P0 BRA `(.L_x_2) ;  /* 0xfffffff4000c0947 */ /* 0x000fea000383ffff */
.L_x_1:
[----:B------:R-:W-:-:S13]  /*0e80*/  LOP3.LUT P0, R6, R28, 0x3, RZ, 0xc0, !PT ;  /* 0x000000031c067812 */ /* 0x000fda000780c0ff */
[----:B------:R-:W-:Y:S05]  /*0e90*/  @!P0 BRA `(.L_x_0) ;  /* 0x0000000800848947 */ /* 0x000fea0003800000 */
[----:B------:R-:W-:Y:S02]  /*0ea0*/  ISETP.NE.AND P0, PT, R6, 0x1, PT ;  /* 0x000000010600780c */ /* 0x000fe40003f05270 */
[----:B------:R-:W-:-:S04]  /*0eb0*/  LOP3.LUT R28, R28, 0x1, RZ, 0xc0, !PT ;  /* 0x000000011c1c7812 */ /* 0x000fc800078ec0ff */
[----:B------:R-:W-:-:S07]  /*0ec0*/  ISETP.NE.U32.AND P1, PT, R28, 0x1, PT ;  /* 0x000000011c00780c */ /* 0x000fce0003f25070 */
[----:B------:R-:W-:Y:S06]  /*0ed0*/  @!P0 BRA `(.L_x_3) ;  /* 0x0000000400988947 */ /* 0x000fec0003800000 */
[----:B------:R-:W0:Y:S01]  /*0ee0*/  LDC.64 R16, c[0x0][0x380] ;  /* 0x0000e000ff107b82 */ /* 0x000e220000000a00 */
[C---:B------:R-:W-:Y:S02]  /*0ef0*/  LEA R18, R0.reuse, R3, 0x4 ;  /* 0x0000000300127211 */ /* 0x040fe400078e20ff */
[----:B------:R-:W-:-:S03]  /*0f00*/  LEA R19, R0, R7, 0x4 ;  /* 0x0000000700137211 */ /* 0x000fc600078e20ff */
[----:B------:R-:W-:Y:S02]  /*0f10*/  IMAD R13, R18, R4, R21 ;  /* 0x00000004120d7224 */ /* 0x000fe400078e0215 */
[----:B------:R-:W1:Y:S01]  /*0f20*/  LDC.64 R26, c[0x0][0x388] ;  /* 0x0000e200ff1a7b82 */ /* 0x000e620000000a00 */
[----:B0-----:R-:W-:-:S05]  /*0f30*/  IMAD.WIDE.U32 R8, R19, 0x4, R16 ;  /* 0x0000000413087825 */ /* 0x001fca00078e0010 */
[----:B------:R-:W2:Y:S01]  /*0f40*/  LDG.E R25, desc[UR8][R8.64] ;  /* 0x0000000808197981 */ /* 0x000ea2000c1e1900 */
[----:B-1----:R-:W-:-:S05]  /*0f50*/  IMAD.WIDE.U32 R12, R13, 0x4, R26 ;  /* 0x000000040d0c7825 */ /* 0x002fca00078e001a */
[----:B------:R-:W3:Y:S01]  /*0f60*/  LDG.E R31, desc[UR8][R12.64] ;  /* 0x000000080c1f7981 */ /* 0x000ee2000c1e1900 */
[----:B------:R-:W-:-:S04]  /*0f70*/  UIADD3 UR5, UPT, UPT, UR4, 0x400, URZ ;  /* 0x0000040004057890 */ /* 0x000fc8000fffe0ff */
[----:B------:R-:W-:Y:S01]  /*0f80*/  ULEA UR5, UR6, UR5, 0x18 ;  /* 0x0000000506057291 */ /* 0x000fe2000f8ec0ff */
[----:B------:R-:W-:-:S05]  /*0f90*/  LEA R32, R2, R5, 0x2 ;  /* 0x0000000502207211 */ /* 0x000fca00078e10ff */
[----:B------:R-:W-:-:S04]  /*0fa0*/  LEA R6, R2, UR5, 0x2 ;  /* 0x0000000502067c11 */ /* 0x000fc8000f8e10ff */
[----:B------:R-:W-:Y:S02]  /*0fb0*/  LEA R30, R3, R6, 0x6 ;  /* 0x00000006031e7211 */ /* 0x000fe400078e30ff */
[----:B------:R-:W-:Y:S01]  /*0fc0*/  IADD3 R18, PT, PT, R18, 0x10, RZ ;  /* 0x0000001012127810 */ /* 0x000fe20007ffe0ff */
        /* <DEDUP_REMOVED lines=11> */
[----:B------:R-:W5:Y:S04]  /*1080*/  LDS R25, [R6+0x180] ;  /* 0x0001800006197984 */ /* 0x000f680000000800 */
[----:B------:R-:W5:Y:S04]  /*1090*/  LDS R20, [R6+0x1c0] ;  /* 0x0001c00006147984 */ /* 0x000f680000000800 */
[----:B------:R-:W-:Y:S01]  /*10a0*/  LDS R36, [R6+0x200] ;  /* 0x0002000006247984 */ /* 0x000fe20000000800 */
[----:B0-----:R-:W-:-:S03]  /*10b0*/  FFMA R8, R8, R24, R33 ;  /* 0x0000001808087223 */ /* 0x001fc60000000021 */
[----:B------:R-:W-:Y:S01]  /*10c0*/  LDS R34, [R6+0x2c0] ;  /* 0x0002c00006227984 */ /* 0x000fe20000000800 */
[----:B-1----:R-:W-:-:S03]  /*10d0*/  FFMA R9, R35, R9, R8 ;  /* 0x0000000923097223 */ /* 0x002fc60000000008 */
[----:B------:R-:W-:Y:S01]  /*10e0*/  LDS R31, [R6+0x300] ;  /* 0x00030000061f7984 */ /* 0x000fe20000000800 */
[----:B--2---:R-:W-:-:S03]  /*10f0*/  FFMA R10, R28, R10, R9 ;  /* 0x0000000a1c0a7223 */ /* 0x004fc60000000009 */
[----:B------:R-:W-:Y:S01]  /*1100*/  LDS R35, [R6+0x280] ;  /* 0x0002800006237984 */ /* 0x000fe20000000800 */
[----:B---3--:R-:W-:Y:S01]  /*1110*/  FFMA R11, R37, R11, R10 ;  /* 0x0000000b250b7223 */ /* 0x008fe2000000000a */
[----:B------:R-:W-:Y:S02]  /*1120*/  IMAD R9, R18, R4, R21 ;  /* 0x0000000412097224 */ /* 0x000fe400078e0215 */
[----:B------:R-:W-:Y:S04]  /*1130*/  LDS R28, [R6+0x240] ;  /* 0x00024000061c7984 */ /* 0x000fe80000000800 */
[----:B------:R-:W-:Y:S01]  /*1140*/  LDS R33, [R6+0x380] ;  /* 0x0003800006217984 */ /* 0x000fe20000000800 */
[----:B----4-:R-:W-:-:S03]  /*1150*/  FFMA R11, R12, R29, R11 ;  /* 0x0000001d0c0b7223 */ /* 0x010fc6000000000b */
[----:B------:R-:W-:Y:S01]  /*1160*/  LDS R24, [R6+0x3c0] ;  /* 0x0003c00006187984 */ /* 0x000fe20000000800 */
[----:B-----5:R-:W-:Y:S01]  /*1170*/  FFMA R22, R22, R13, R11 ;  /* 0x0000000d16167223 */ /* 0x020fe2000000000b */
[----:B------:R-:W-:Y:S01]  /*1180*/  IADD3 R13, PT, PT, R19, 0x10, RZ ;  /* 0x00000010130d7810 */ /* 0x000fe20007ffe0ff */
[----:B------:R-:W-:-:S04]  /*1190*/  IMAD.WIDE.U32 R26, R9, 0x4, R26 ;  /* 0x00000004091a7825 */ /* 0x000fc800078e001a */
[----:B------:R-:W-:Y:S01]  /*11a0*/  FFMA R25, R25, R14, R22 ;  /* 0x0000000e19197223 */ /* 0x000fe20000000016 */
[----:B------:R-:W0:Y:S01]  /*11b0*/  LDS.128 R8, [R5+0x20] ;  /* 0x0000200005087984 */ /* 0x000e220000000c00 */
[----:B------:R-:W-:-:S03]  /*11c0*/  IMAD.WIDE.U32 R12, R13, 0x4, R16 ;  /* 0x000000040d0c7825 */ /* 0x000fc600078e0010 */
[----:B------:R-:W-:Y:S04]  /*11d0*/  LDS R22, [R6+0x340] ;  /* 0x0003400006167984 */ /* 0x000fe80000000800 */
[----:B------:R-:W1:Y:S01]  /*11e0*/  LDS.128 R16, [R5+0x30] ;  /* 0x0000300005107984 */ /* 0x000e620000000c00 */
[----:B------:R-:W-:Y:S06]  /*11f0*/  BAR.SYNC.DEFER_BLOCKING 0x0 ;  /* 0x0000000000007b1d */ /* 0x000fec0000010000 */
[----:B------:R-:W2:Y:S04]  /*1200*/  LDG.E R13, desc[UR8][R12.64] ;  /* 0x000000080c0d7981 */ /* 0x000ea8000c1e1900 */
[----:B------:R-:W3:Y:S01]  /*1210*/  LDG.E R27, desc[UR8][R26.64] ;  /* 0x000000081a1b7981 */ /* 0x000ee2000c1e1900 */
[----:B------:R-:W-:-:S04]  /*1220*/  FFMA R29, R20, R15, R25 ;  /* 0x0000000f141d7223 */ /* 0x000fc80000000019 */
[----:B0-----:R-:W-:-:S04]  /*1230*/  FFMA R37, R8, R36, R29 ;  /* 0x0000002408257223 */ /* 0x001fc8000000001d */
[----:B------:R-:W-:-:S04]  /*1240*/  FFMA R8, R28, R9, R37 ;  /* 0x000000091c087223 */ /* 0x000fc80000000025 */
[----:B------:R-:W-:-:S04]  /*1250*/  FFMA R35, R35, R10, R8 ;  /* 0x0000000a23237223 */ /* 0x000fc80000000008 */
[----:B------:R-:W-:-:S04]  /*1260*/  FFMA R35, R34, R11, R35 ;  /* 0x0000000b22237223 */ /* 0x000fc80000000023 */
[----:B-1----:R-:W-:-:S04]  /*1270*/  FFMA R31, R16, R31, R35 ;  /* 0x0000001f101f7223 */ /* 0x002fc80000000023 */
[----:B------:R-:W-:-:S04]  /*1280*/  FFMA R22, R22, R17, R31 ;  /* 0x0000001116167223 */ /* 0x000fc8000000001f */
[----:B------:R-:W-:-:S04]  /*1290*/  FFMA R33, R33, R18, R22 ;  /* 0x0000001221217223 */ /* 0x000fc80000000016 */
[----:B------:R-:W-:Y:S01]  /*12a0*/  FFMA R35, R24, R19, R33 ;  /* 0x0000001318237223 */ /* 0x000fe20000000021 */
        /* <DEDUP_REMOVED lines=14> */
[----:B------:R-:W-:Y:S04]  /*1390*/  LDS R33, [R6+0x200] ;  /* 0x0002000006217984 */ /* 0x000fe80000000800 */
[----:B------:R-:W5:Y:S01]  /*13a0*/  LDS.128 R16, [R5+0x20] ;  /* 0x0000200005107984 */ /* 0x000f620000000c00 */
[----:B0-----:R-:W-:-:S03]  /*13b0*/  FFMA R25, R12, R25, R35 ;  /* 0x000000190c197223 */ /* 0x001fc60000000023 */
[----:B------:R-:W0:Y:S01]  /*13c0*/  LDS R24, [R6+0x240] ;  /* 0x0002400006187984 */ /* 0x000e220000000800 */
[----:B-1----:R-:W-:-:S03]  /*13d0*/  FFMA R20, R20, R13, R25 ;  /* 0x0000000d14147223 */ /* 0x002fc60000000019 */
[----:B------:R-:W1:Y:S01]  /*13e0*/  LDS R25, [R6+0x280] ;  /* 0x0002800006197984 */ /* 0x000e620000000800 */
[----:B--2---:R-:W-:-:S03]  /*13f0*/  FFMA R29, R29, R14, R20 ;  /* 0x0000000e1d1d7223 */ /* 0x004fc60000000014 */
[----:B------:R-:W2:Y:S01]  /*1400*/  LDS R20, [R6+0x2c0] ;  /* 0x0002c00006147984 */ /* 0x000ea20000000800 */
[----:B---3--:R-:W-:-:S03]  /*1410*/  FFMA R35, R28, R15, R29 ;  /* 0x0000000f1c237223 */ /* 0x008fc6000000001d */
[----:B------:R-:W-:Y:S04]  /*1420*/  LDS R29, [R6+0x300] ;  /* 0x00030000061d7984 */ /* 0x000fe80000000800 */
[----:B------:R-:W3:Y:S01]  /*1430*/  LDS.128 R12, [R5+0x30] ;  /* 0x00003000050c7984 */ /* 0x000ee20000000c00 */
[----:B----4-:R-:W-:-:S03]  /*1440*/  FFMA R35, R8, R27, R35 ;  /* 0x0000001b08237223 */ /* 0x010fc60000000023 */
[----:B------:R-:W4:Y:S04]  /*1450*/  LDS R28, [R6+0x340] ;  /* 0x00034000061c7984 */ /* 0x000f280000000800 */
[----:B------:R-:W4:Y:S01]  /*1460*/  LDS R27, [R6+0x380] ;  /* 0x00038000061b7984 */ /* 0x000f220000000800 */
[----:B-----5:R-:W-:-:S03]  /*1470*/  FFMA R26, R26, R9, R35 ;  /* 0x000000091a1a7223 */ /* 0x020fc60000000023 */
[----:B------:R-:W5:Y:S01]  /*1480*/  LDS R8, [R6+0x3c0] ;  /* 0x0003c00006087984 */ /* 0x000f620000000800 */
[----:B------:R-:W-:-:S04]  /*1490*/  FFMA R31, R31, R10, R26 ;  /* 0x0000000a1f1f7223 */ /* 0x000fc8000000001a */
[----:B------:R-:W-:-:S04]  /*14a0*/  FFMA R11, R22, R11, R31 ;  /* 0x0000000b160b7223 */ /* 0x000fc8000000001f */
[----:B------:R-:W-:-:S04]  /*14b0*/  FFMA R11, R16, R33, R11 ;  /* 0x00000021100b7223 */ /* 0x000fc8000000000b */
[----:B0-----:R-:W-:-:S04]  /*14c0*/  FFMA R24, R24, R17, R11 ;  /* 0x0000001118187223 */ /* 0x001fc8000000000b */
[----:B-1----:R-:W-:-:S04]  /*14d0*/  FFMA R25, R25, R18, R24 ;  /* 0x0000001219197223 */ /* 0x002fc80000000018 */
[----:B--2---:R-:W-:-:S04]  /*14e0*/  FFMA R19, R20, R19, R25 ;  /* 0x0000001314137223 */ /* 0x004fc80000000019 */
[----:B---3--:R-:W-:-:S04]  /*14f0*/  FFMA R19, R12, R29, R19 ;  /* 0x0000001d0c137223 */ /* 0x008fc80000000013 */
[----:B----4-:R-:W-:-:S04]  /*1500*/  FFMA R28, R28, R13, R19 ;  /* 0x0000000d1c1c7223 */ /* 0x010fc80000000013 */
[----:B------:R-:W-:-:S04]  /*1510*/  FFMA R27, R27, R14, R28 ;  /* 0x0000000e1b1b7223 */ /* 0x000fc8000000001c */
[----:B-----5:R-:W-:Y:S01]  /*1520*/  FFMA R33, R8, R15, R27 ;  /* 0x0000000f08217223 */ /* 0x020fe2000000001b */
[----:B------:R-:W-:Y:S06]  /*1530*/  BAR.SYNC.DEFER_BLOCKING 0x0 ;  /* 0x0000000000007b1d */ /* 0x000fec0000010000 */
.L_x_3:
[----:B------:R-:W-:Y:S05]  /*1540*/  @P1 BRA `(.L_x_0) ;  /* 0x0000000000d81947 */ /* 0x000fea0003800000 */
[----:B------:R-:W0:Y:S01]  /*1550*/  LDC.64 R8, c[0x0][0x380] ;  /* 0x0000e000ff087b82 */ /* 0x000e220000000a00 */
[C---:B------:R-:W-:Y:S02]  /*1560*/  LEA R6, R0.reuse, R3, 0x4 ;  /* 0x0000000300067211 */ /* 0x040fe400078e20ff */
[----:B------:R-:W-:-:S03]  /*1570*/  LEA R7, R0, R7, 0x4 ;  /* 0x0000000700077211 */ /* 0x000fc600078e20ff */
[----:B------:R-:W-:Y:S02]  /*1580*/  IMAD R11, R6, R4, R21 ;  /* 0x00000004060b7224 */ /* 0x000fe400078e0215 */
[----:B------:R-:W1:Y:S01]  /*1590*/  LDC.64 R12, c[0x0][0x388] ;  /* 0x0000e200ff0c7b82 */ /* 0x000e620000000a00 */
[----:B0-----:R-:W-:-:S06]  /*15a0*/  IMAD.WIDE.U32 R6, R7, 0x4, R8 ;  /* 0x0000000407067825 */ /* 0x001fcc00078e0008 */
[----:B------:R-:W2:Y:S01]  /*15b0*/  LDG.E R6, desc[UR8][R6.64] ;  /* 0x0000000806067981 */ /* 0x000ea2000c1e1900 */
[----:B-1----:R-:W-:-:S06]  /*15c0*/  IMAD.WIDE.U32 R12, R11, 0x4, R12 ;  /* 0x000000040b0c7825 */ /* 0x002fcc00078e000c */
[----:B------:R-:W3:Y:S01]  /*15d0*/  LDG.E R12, desc[UR8][R12.64] ;  /* 0x000000080c0c7981 */ /* 0x000ee2000c1e1900 */
[----:B------:R-:W-:-:S04]  /*15e0*/  UIADD3 UR4, UPT, UPT, UR4, 0x400, URZ ;  /* 0x0000040004047890 */ /* 0x000fc8000fffe0ff */
[----:B------:R-:W-:Y:S01]  /*15f0*/  ULEA UR4, UR6, UR4, 0x18 ;  /* 0x0000000406047291 */ /* 0x000fe2000f8ec0ff */
[----:B------:R-:W-:-:S05]  /*1600*/  LEA R15, R2, R5, 0x2 ;  /* 0x00000005020f7211 */ /* 0x000fca00078e10ff */
[----:B------:R-:W-:-:S04]  /*1610*/  LEA R0, R2, UR4, 0x2 ;  /* 0x0000000402007c11 */ /* 0x000fc8000f8e10ff */
        /* <DEDUP_REMOVED lines=41> */
.L_x_0:
[----:B------:R-:W0:Y:S01]  /*18b0*/  LDC.64 R2, c[0x0][0x390] ;  /* 0x0000e400ff027b82 */ /* 0x000e220000000a00 */
[----:B------:R-:W-:-:S04]  /*18c0*/  IMAD R21, R23, R4, R21 ;  /* 0x0000000417157224 */ /* 0x000fc800078e0215 */
[----:B0-----:R-:W-:-:S05]  /*18d0*/  IMAD.WIDE R2, R21, 0x4, R2 ;  /* 0x0000000415027825 */ /* 0x001fca00078e0202 */
[----:B------:R-:W-:Y:S01]  /*18e0*/  STG.E desc[UR8][R2.64], R33 ;  /* 0x0000002102007986 */ /* 0x000fe2000c101908 */
[----:B------:R-:W-:Y:S05]  /*18f0*/  EXIT ;  /* 0x000000000000794d */ /* 0x000fea0003800000 */
.L_x_4:
[----:B------:R-:W-:-:S00]  /*1900*/  BRA `(.L_x_4) ;  /* 0xfffffffc00fc7947 */ /* 0x000fc0000383ffff */
[----:B------:R-:W-:-:S00]  /*1910*/  NOP ;  /* 0x0000000000007918 */ /* 0x000fc00000000000 */
        /* <DEDUP_REMOVED lines=14> */
.L_x_5:


//--------------------- .nv.shared._Z23matrixMultiplyOptimizedPfS_S_i --------------------------
	.section	.nv.shared._Z23matrixMultiplyOptimizedPfS_S_i,"aw",@nobits
	.sectionflags	@""
	.align	4
.nv.shared._Z23matrixMultiplyOptimizedPfS_S_i:
	.zero		3072


//--------------------- .nv.shared.reserved.0     --------------------------
	.section	.nv.shared.reserved.0,"aw",@nobits
	.weak		__nv_reservedSMEM_offset_0_alias
	.size		__nv_reservedSMEM_offset_0_alias, 0, 64
	.other		__nv_reservedSMEM_offset_0_alias,@"STO_CUDA_RESERVED_SHARED STV_DEFAULT"
__nv_reservedSMEM_offset_0_alias:
	.zero		0
	.zero		64


//--------------------- .nv.constant0._Z23matrixMultiplyOptimizedPfS_S_i --------------------------
	.section	.nv.constant0._Z23matrixMultiplyOptimizedPfS_S_i,"a",@progbits
	.sectionflags	@""
	.align	4
.nv.constant0._Z23matrixMultiplyOptimizedPfS_S_i:
	.zero		924


//--------------------- SYMBOLS --------------------------

	.type		.nv.reservedSmem.offset0,@object
	.size		.nv.reservedSmem.offset0,0x4
	.type		.nv.reservedSmem.cap,@object
	.size		.nv.reservedSmem.cap,0x4
